def attn_fwd(
    Q,
    K,
    V,
    Out,
    Lse,
    sm_scale,
    stride_qz,
    stride_qh,
    stride_qm,
    stride_qk,
    stride_kz,
    stride_kh,
    stride_kn,
    stride_kk,
    stride_vz,
    stride_vh,
    stride_vn,
    stride_vk,
    stride_oz,
    stride_oh,
    stride_om,
    stride_ok,
    seqlen_q,
    seqlen_k,
    BLOCK_M: tl.constexpr,
    BLOCK_N: tl.constexpr,
    HEAD_DIM: tl.constexpr,
    CAUSAL: tl.constexpr,
):
    start_m = tl.program_id(0)
    off_hz = tl.program_id(1)
    q_off = off_hz * stride_qh
    k_off = off_hz * stride_kh
    v_off = off_hz * stride_vh
    offs_m = start_m * BLOCK_M + tl.arange(0, BLOCK_M)
    offs_d = tl.arange(0, HEAD_DIM)
    offs_n = tl.arange(0, BLOCK_N)
    q_ptrs = Q + q_off + offs_m[:, None] * stride_qm + offs_d[None, :] * stride_qk
    k_ptrs = K + k_off + offs_d[:, None] * stride_kk + offs_n[None, :] * stride_kn
    v_ptrs = V + v_off + offs_n[:, None] * stride_vn + offs_d[None, :] * stride_vk
    m_i = tl.full([BLOCK_M], float("-inf"), dtype=tl.float32)
    l_i = tl.zeros([BLOCK_M], dtype=tl.float32) + 1.0
    acc = tl.zeros([BLOCK_M, HEAD_DIM], dtype=tl.float32)
    q = tl.load(q_ptrs)
    acc, l_i, m_i = _attn_fwd_inner(
        acc,
        l_i,
        m_i,
        q,
        k_ptrs,
        v_ptrs,
        sm_scale,
        stride_kn,
        stride_vn,
        start_m,
        seqlen_k,
        BLOCK_M,
        BLOCK_N,
        HEAD_DIM,
        CAUSAL,
    )
    acc = acc / l_i[:, None]
    lse = m_i + tl.math.log2(l_i) / 1.4426950408889634
    o_ptrs = (
        Out
        + off_hz * stride_oh
        + offs_m[:, None] * stride_om
        + offs_d[None, :] * stride_ok
    )
    tl.store(o_ptrs, acc.to(Out.dtype.element_ty))
    tl.store(Lse + off_hz * seqlen_q + offs_m, lse)

# config = {"BLOCK_M": 256, "BLOCK_N": 16, "HEAD_DIM": 128, "arch": "sm_100", "causal": true, "dtype": "bf16", "num_stages": 4, "num_warps": 16}
# arch = sm_100


// ===== COMPILED SASS (sm_100a) =====

	.target	sm_100a

	.elftype	@"ET_EXEC"


//--------------------- .note.nv.tkinfo           --------------------------
	.section	.note.nv.tkinfo,"",@"SHT_NOTE"
	.sectionflags	@"SHF_NOTE_NV_TKINFO"
	.tkinfo
        /*0018*/ 	.word	0x00000081
        /*0030*/ 	.string	""
        /*0030*/ 	.string	"ptxas-blackwell"
        /*0030*/ 	.string	"Cuda compilation tools, release 12.9, V12.9.86"
        /*0030*/ 	.string	"Build cuda_12.9.r12.9/compiler.36037853_0"
        /*0030*/ 	.string	"-v  -suppress-debug-info  -lineinfo  -arch sm_100a "



//--------------------- .note.nv.cuver            --------------------------
	.section	.note.nv.cuver,"",@"SHT_NOTE"
	.sectionflags	@"SHF_NOTE_NV_CUVER"
        /*0018*/ 	.short	0x0001
        /*001a*/ 	.short	0x0064
        /*001c*/ 	.short	0x0001
        /*001e*/ 	.short	0x0000
        /*0020*/ 	.short	0x0001
        /*0022*/ 	.short	0x0000


//--------------------- .nv.info                  --------------------------
	.section	.nv.info,"",@"SHT_CUDA_INFO"
	.align	4


	//----- nvinfo : EIATTR_REGCOUNT
	.align		4
        /*0000*/ 	.byte	0x04, 0x2f
        /*0002*/ 	.short	(.L_2 - .L_1)
	.align		4
.L_1:
        /*0004*/ 	.word	index@(attn_fwd)
        /*0008*/ 	.word	0x00000080


	//----- nvinfo : EIATTR_FRAME_SIZE
	.align		4
.L_2:
        /*000c*/ 	.byte	0x04, 0x11
        /*000e*/ 	.short	(.L_4 - .L_3)
	.align		4
.L_3:
        /*0010*/ 	.word	index@(attn_fwd)
        /*0014*/ 	.word	0x00000000


	//----- nvinfo : EIATTR_MIN_STACK_SIZE
	.align		4
.L_4:
        /*0018*/ 	.byte	0x04, 0x12
        /*001a*/ 	.short	(.L_6 - .L_5)
	.align		4
.L_5:
        /*001c*/ 	.word	index@(attn_fwd)
        /*0020*/ 	.word	0x00000000
.L_6:


//--------------------- .nv.info.attn_fwd         --------------------------
	.section	.nv.info.attn_fwd,"",@"SHT_CUDA_INFO"
	.sectionflags	@""
	.align	4


	//----- nvinfo : EIATTR_CUDA_API_VERSION
	.align		4
        /*0000*/ 	.byte	0x04, 0x37
        /*0002*/ 	.short	(.L_8 - .L_7)
.L_7:
        /*0004*/ 	.word	0x00000081


	//----- nvinfo : EIATTR_KPARAM_INFO
	.align		4
.L_8:
        /*0008*/ 	.byte	0x04, 0x17
        /*000a*/ 	.short	(.L_10 - .L_9)
.L_9:
        /*000c*/ 	.word	0x00000000
        /*0010*/ 	.short	0x0019
        /*0012*/ 	.short	0x0080
        /*0014*/ 	.byte	0x00, 0xf4, 0x21, 0x00


	//----- nvinfo : EIATTR_KPARAM_INFO
	.align		4
.L_10:
        /*0018*/ 	.byte	0x04, 0x17
        /*001a*/ 	.short	(.L_12 - .L_11)
.L_11:
        /*001c*/ 	.word	0x00000000
        /*0020*/ 	.short	0x0018
        /*0022*/ 	.short	0x0078
        /*0024*/ 	.byte	0x00, 0xf4, 0x21, 0x00


	//----- nvinfo : EIATTR_KPARAM_INFO
	.align		4
.L_12:
        /*0028*/ 	.byte	0x04, 0x17
        /*002a*/ 	.short	(.L_14 - .L_13)
.L_13:
        /*002c*/ 	.word	0x00000000
        /*0030*/ 	.short	0x0017
        /*0032*/ 	.short	0x0070
        /*0034*/ 	.byte	0x00, 0xf0, 0x11, 0x00


	//----- nvinfo : EIATTR_KPARAM_INFO
	.align		4
.L_14:
        /*0038*/ 	.byte	0x04, 0x17
        /*003a*/ 	.short	(.L_16 - .L_15)
.L_15:
        /*003c*/ 	.word	0x00000000
        /*0040*/ 	.short	0x0016
        /*0042*/ 	.short	0x006c
        /*0044*/ 	.byte	0x00, 0xf0, 0x11, 0x00


	//----- nvinfo : EIATTR_KPARAM_INFO
	.align		4
.L_16:
        /*0048*/ 	.byte	0x04, 0x17
        /*004a*/ 	.short	(.L_18 - .L_17)
.L_17:
        /*004c*/ 	.word	0x00000000
        /*0050*/ 	.short	0x0015
        /*0052*/ 	.short	0x0068
        /*0054*/ 	.byte	0x00, 0xf0, 0x11, 0x00


	//----- nvinfo : EIATTR_KPARAM_INFO
	.align		4
.L_18:
        /*0058*/ 	.byte	0x04, 0x17
        /*005a*/ 	.short	(.L_20 - .L_19)
.L_19:
        /*005c*/ 	.word	0x00000000
        /*0060*/ 	.short	0x0014
        /*0062*/ 	.short	0x0064
        /*0064*/ 	.byte	0x00, 0xf0, 0x11, 0x00


	//----- nvinfo : EIATTR_KPARAM_INFO
	.align		4
.L_20:
        /*0068*/ 	.byte	0x04, 0x17
        /*006a*/ 	.short	(.L_22 - .L_21)
.L_21:
        /*006c*/ 	.word	0x00000000
        /*0070*/ 	.short	0x0013
        /*0072*/ 	.short	0x0060
        /*0074*/ 	.byte	0x00, 0xf0, 0x11, 0x00


	//----- nvinfo : EIATTR_KPARAM_INFO
	.align		4
.L_22:
        /*0078*/ 	.byte	0x04, 0x17
        /*007a*/ 	.short	(.L_24 - .L_23)
.L_23:
        /*007c*/ 	.word	0x00000000
        /*0080*/ 	.short	0x0012
        /*0082*/ 	.short	0x005c
        /*0084*/ 	.byte	0x00, 0xf0, 0x11, 0x00


	//----- nvinfo : EIATTR_KPARAM_INFO
	.align		4
.L_24:
        /*0088*/ 	.byte	0x04, 0x17
        /*008a*/ 	.short	(.L_26 - .L_25)
.L_25:
        /*008c*/ 	.word	0x00000000
        /*0090*/ 	.short	0x0011
        /*0092*/ 	.short	0x0058
        /*0094*/ 	.byte	0x00, 0xf0, 0x11, 0x00


	//----- nvinfo : EIATTR_KPARAM_INFO
	.align		4
.L_26:
        /*0098*/ 	.byte	0x04, 0x17
        /*009a*/ 	.short	(.L_28 - .L_27)
.L_27:
        /*009c*/ 	.word	0x00000000
        /*00a0*/ 	.short	0x0010
        /*00a2*/ 	.short	0x0054
        /*00a4*/ 	.byte	0x00, 0xf0, 0x11, 0x00


	//----- nvinfo : EIATTR_KPARAM_INFO
	.align		4
.L_28:
        /*00a8*/ 	.byte	0x04, 0x17
        /*00aa*/ 	.short	(.L_30 - .L_29)
.L_29:
        /*00ac*/ 	.word	0x00000000
        /*00b0*/ 	.short	0x000f
        /*00b2*/ 	.short	0x0050
        /*00b4*/ 	.byte	0x00, 0xf0, 0x11, 0x00


	//----- nvinfo : EIATTR_KPARAM_INFO
	.align		4
.L_30:
        /*00b8*/ 	.byte	0x04, 0x17
        /*00ba*/ 	.short	(.L_32 - .L_31)
.L_31:
        /*00bc*/ 	.word	0x00000000
        /*00c0*/ 	.short	0x000e
        /*00c2*/ 	.short	0x004c
        /*00c4*/ 	.byte	0x00, 0xf0, 0x11, 0x00


	//----- nvinfo : EIATTR_KPARAM_INFO
	.align		4
.L_32:
        /*00c8*/ 	.byte	0x04, 0x17
        /*00ca*/ 	.short	(.L_34 - .L_33)
.L_33:
        /*00cc*/ 	.word	0x00000000
        /*00d0*/ 	.short	0x000d
        /*00d2*/ 	.short	0x0048
        /*00d4*/ 	.byte	0x00, 0xf0, 0x11, 0x00


	//----- nvinfo : EIATTR_KPARAM_INFO
	.align		4
.L_34:
        /*00d8*/ 	.byte	0x04, 0x17
        /*00da*/ 	.short	(.L_36 - .L_35)
.L_35:
        /*00dc*/ 	.word	0x00000000
        /*00e0*/ 	.short	0x000c
        /*00e2*/ 	.short	0x0044
        /*00e4*/ 	.byte	0x00, 0xf0, 0x11, 0x00


	//----- nvinfo : EIATTR_KPARAM_INFO
	.align		4
.L_36:
        /*00e8*/ 	.byte	0x04, 0x17
        /*00ea*/ 	.short	(.L_38 - .L_37)
.L_37:
        /*00ec*/ 	.word	0x00000000
        /*00f0*/ 	.short	0x000b
        /*00f2*/ 	.short	0x0040
        /*00f4*/ 	.byte	0x00, 0xf0, 0x11, 0x00


	//----- nvinfo : EIATTR_KPARAM_INFO
	.align		4
.L_38:
        /*00f8*/ 	.byte	0x04, 0x17
        /*00fa*/ 	.short	(.L_40 - .L_39)
.L_39:
        /*00fc*/ 	.word	0x00000000
        /*0100*/ 	.short	0x000a
        /*0102*/ 	.short	0x003c
        /*0104*/ 	.byte	0x00, 0xf0, 0x11, 0x00


	//----- nvinfo : EIATTR_KPARAM_INFO
	.align		4
.L_40:
        /*0108*/ 	.byte	0x04, 0x17
        /*010a*/ 	.short	(.L_42 - .L_41)
.L_41:
        /*010c*/ 	.word	0x00000000
        /*0110*/ 	.short	0x0009
        /*0112*/ 	.short	0x0038
        /*0114*/ 	.byte	0x00, 0xf0, 0x11, 0x00


	//----- nvinfo : EIATTR_KPARAM_INFO
	.align		4
.L_42:
        /*0118*/ 	.byte	0x04, 0x17
        /*011a*/ 	.short	(.L_44 - .L_43)
.L_43:
        /*011c*/ 	.word	0x00000000
        /*0120*/ 	.short	0x0008
        /*0122*/ 	.short	0x0034
        /*0124*/ 	.byte	0x00, 0xf0, 0x11, 0x00


	//----- nvinfo : EIATTR_KPARAM_INFO
	.align		4
.L_44:
        /*0128*/ 	.byte	0x04, 0x17
        /*012a*/ 	.short	(.L_46 - .L_45)
.L_45:
        /*012c*/ 	.word	0x00000000
        /*0130*/ 	.short	0x0007
        /*0132*/ 	.short	0x0030
        /*0134*/ 	.byte	0x00, 0xf0, 0x11, 0x00


	//----- nvinfo : EIATTR_KPARAM_INFO
	.align		4
.L_46:
        /*0138*/ 	.byte	0x04, 0x17
        /*013a*/ 	.short	(.L_48 - .L_47)
.L_47:
        /*013c*/ 	.word	0x00000000
        /*0140*/ 	.short	0x0006
        /*0142*/ 	.short	0x002c
        /*0144*/ 	.byte	0x00, 0xf0, 0x11, 0x00


	//----- nvinfo : EIATTR_KPARAM_INFO
	.align		4
.L_48:
        /*0148*/ 	.byte	0x04, 0x17
        /*014a*/ 	.short	(.L_50 - .L_49)
.L_49:
        /*014c*/ 	.word	0x00000000
        /*0150*/ 	.short	0x0005
        /*0152*/ 	.short	0x0028
        /*0154*/ 	.byte	0x00, 0xf0, 0x11, 0x00


	//----- nvinfo : EIATTR_KPARAM_INFO
	.align		4
.L_50:
        /*0158*/ 	.byte	0x04, 0x17
        /*015a*/ 	.short	(.L_52 - .L_51)
.L_51:
        /*015c*/ 	.word	0x00000000
        /*0160*/ 	.short	0x0004
        /*0162*/ 	.short	0x0020
        /*0164*/ 	.byte	0x00, 0xf4, 0x21, 0x00


	//----- nvinfo : EIATTR_KPARAM_INFO
	.align		4
.L_52:
        /*0168*/ 	.byte	0x04, 0x17
        /*016a*/ 	.short	(.L_54 - .L_53)
.L_53:
        /*016c*/ 	.word	0x00000000
        /*0170*/ 	.short	0x0003
        /*0172*/ 	.short	0x0018
        /*0174*/ 	.byte	0x00, 0xf4, 0x21, 0x00


	//----- nvinfo : EIATTR_KPARAM_INFO
	.align		4
.L_54:
        /*0178*/ 	.byte	0x04, 0x17
        /*017a*/ 	.short	(.L_56 - .L_55)
.L_55:
        /*017c*/ 	.word	0x00000000
        /*0180*/ 	.short	0x0002
        /*0182*/ 	.short	0x0010
        /*0184*/ 	.byte	0x00, 0xf4, 0x21, 0x00


	//----- nvinfo : EIATTR_KPARAM_INFO
	.align		4
.L_56:
        /*0188*/ 	.byte	0x04, 0x17
        /*018a*/ 	.short	(.L_58 - .L_57)
.L_57:
        /*018c*/ 	.word	0x00000000
        /*0190*/ 	.short	0x0001
        /*0192*/ 	.short	0x0008
        /*0194*/ 	.byte	0x00, 0xf4, 0x21, 0x00


	//----- nvinfo : EIATTR_KPARAM_INFO
	.align		4
.L_58:
        /*0198*/ 	.byte	0x04, 0x17
        /*019a*/ 	.short	(.L_60 - .L_59)
.L_59:
        /*019c*/ 	.word	0x00000000
        /*01a0*/ 	.short	0x0000
        /*01a2*/ 	.short	0x0000
        /*01a4*/ 	.byte	0x00, 0xf4, 0x21, 0x00


	//----- nvinfo : EIATTR_SPARSE_MMA_MASK
	.align		4
.L_60:
        /*01a8*/ 	.byte	0x03, 0x50
        /*01aa*/ 	.short	0x0000


	//----- nvinfo : EIATTR_MAXREG_COUNT
	.align		4
        /*01ac*/ 	.byte	0x03, 0x1b
        /*01ae*/ 	.short	0x0080


	//----- nvinfo : EIATTR_NUM_BARRIERS
	.align		4
        /*01b0*/ 	.byte	0x02, 0x4c
        /*01b2*/ 	.byte	0x01
	.zero		1


	//----- nvinfo : EIATTR_COOP_GROUP_MASK_REGIDS
	.align		4
        /*01b4*/ 	.byte	0x04, 0x29
        /*01b6*/ 	.short	(.L_62 - .L_61)


	//   ....[0]....
.L_61:
        /*01b8*/ 	.word	0xffffffff


	//   ....[1]....
        /*01bc*/ 	.word	0xffffffff


	//   ....[2]....
        /*01c0*/ 	.word	0xffffffff


	//   ....[3]....
        /*01c4*/ 	.word	0xffffffff


	//   ....[4]....
        /*01c8*/ 	.word	0xffffffff


	//   ....[5]....
        /*01cc*/ 	.word	0xffffffff


	//   ....[6]....
        /*01d0*/ 	.word	0xffffffff


	//   ....[7]....
        /*01d4*/ 	.word	0xffffffff


	//----- nvinfo : EIATTR_COOP_GROUP_INSTR_OFFSETS
	.align		4
.L_62:
        /*01d8*/ 	.byte	0x04, 0x28
        /*01da*/ 	.short	(.L_64 - .L_63)


	//   ....[0]....
.L_63:
        /*01dc*/ 	.word	0x00002590


	//   ....[1]....
        /*01e0*/ 	.word	0x000026a0


	//   ....[2]....
        /*01e4*/ 	.word	0x000026b0


	//   ....[3]....
        /*01e8*/ 	.word	0x000026f0


	//   ....[4]....
        /*01ec*/ 	.word	0x00002df0


	//   ....[5]....
        /*01f0*/ 	.word	0x00002e20


	//   ....[6]....
        /*01f4*/ 	.word	0x00002f40


	//   ....[7]....
        /*01f8*/ 	.word	0x00002f60


	//----- nvinfo : EIATTR_VRC_CTA_INIT_COUNT
	.align		4
.L_64:
        /*01fc*/ 	.byte	0x02, 0x4a
	.zero		1
	.zero		1


	//----- nvinfo : EIATTR_EXIT_INSTR_OFFSETS
	.align		4
        /*0200*/ 	.byte	0x04, 0x1c
        /*0202*/ 	.short	(.L_66 - .L_65)


	//   ....[0]....
.L_65:
        /*0204*/ 	.word	0x00005bc0


	//   ....[1]....
        /*0208*/ 	.word	0x00005bf0


	//----- nvinfo : EIATTR_REQNTID
	.align		4
.L_66:
        /*020c*/ 	.byte	0x04, 0x10
        /*020e*/ 	.short	(.L_68 - .L_67)
.L_67:
        /*0210*/ 	.word	0x00000200
        /*0214*/ 	.word	0x00000001
        /*0218*/ 	.word	0x00000001


	//----- nvinfo : EIATTR_CBANK_PARAM_SIZE
	.align		4
.L_68:
        /*021c*/ 	.byte	0x03, 0x19
        /*021e*/ 	.short	0x0088


	//----- nvinfo : EIATTR_PARAM_CBANK
	.align		4
        /*0220*/ 	.byte	0x04, 0x0a
        /*0222*/ 	.short	(.L_70 - .L_69)
	.align		4
.L_69:
        /*0224*/ 	.word	index@(.nv.constant0.attn_fwd)
        /*0228*/ 	.short	0x0380
        /*022a*/ 	.short	0x0088


	//----- nvinfo : EIATTR_SW_WAR
	.align		4
.L_70:
        /*022c*/ 	.byte	0x04, 0x36
        /*022e*/ 	.short	(.L_72 - .L_71)
.L_71:
        /*0230*/ 	.word	0x00000008
.L_72:


//--------------------- .nv.compat                --------------------------
	.section	.nv.compat,"",@"SHT_CUDA_COMPAT_INFO"
	.align	4
        /*0000*/ 	.byte	0x02, 0x02, 0x01, 0x00, 0x02, 0x05, 0x05, 0x00, 0x02, 0x03, 0x00, 0x00, 0x02, 0x06, 0x01, 0x00


//--------------------- .nv.callgraph             --------------------------
	.section	.nv.callgraph,"",@"SHT_CUDA_CALLGRAPH"
	.align	4
	.sectionentsize	8
	.align		4
        /*0000*/ 	.word	0x00000000
	.align		4
        /*0004*/ 	.word	0xffffffff
	.align		4
        /*0008*/ 	.word	0x00000000
	.align		4
        /*000c*/ 	.word	0xfffffffe
	.align		4
        /*0010*/ 	.word	0x00000000
	.align		4
        /*0014*/ 	.word	0xfffffffd
	.align		4
        /*0018*/ 	.word	0x00000000
	.align		4
        /*001c*/ 	.word	0xfffffffc


//--------------------- .nv.constant4             --------------------------
	.section	.nv.constant4,"a",@progbits
	.align	8
	.align		8
.nv.constant4:
        /*0000*/ 	.dword	_$_str


//--------------------- .text.attn_fwd            --------------------------
	.section	.text.attn_fwd,"ax",@progbits
	.align	128
        .global         attn_fwd
        .type           attn_fwd,@function
        .size           attn_fwd,(.L_x_3 - attn_fwd)
        .other          attn_fwd,@"STO_CUDA_ENTRY STV_DEFAULT"
attn_fwd:
.text.attn_fwd:
[----:B------:R-:W0:Y:S01]  /*0000*/  LDC R1, c[0x0][0x37c] ;  /* 0x0000df00ff017b82 */ /* 0x000e220000000800 */
[----:B------:R-:W1:Y:S07]  /*0010*/  S2R R3, SR_CTAID.X ;  /* 0x0000000000037919 */ /* 0x000e6e0000002500 */
[----:B------:R-:W2:Y:S01]  /*0020*/  S2UR UR7, SR_CTAID.Y ;  /* 0x00000000000779c3 */ /* 0x000ea20000002600 */
[----:B------:R-:W2:Y:S01]  /*0030*/  LDCU.64 UR4, c[0x0][0x3b0] ;  /* 0x00007600ff0477ac */ /* 0x000ea20008000a00 */
[----:B------:R-:W1:Y:S01]  /*0040*/  S2R R0, SR_TID.X ;  /* 0x0000000000007919 */ /* 0x000e620000002100 */
[----:B------:R-:W3:Y:S05]  /*0050*/  LDCU.64 UR8, c[0x0][0x358] ;  /* 0x00006b00ff0877ac */ /* 0x000eea0008000a00 */
[----:B------:R-:W4:Y:S08]  /*0060*/  LDC R9, c[0x0][0x3b8] ;  /* 0x0000ee00ff097b82 */ /* 0x000f300000000800 */
[----:B------:R-:W5:Y:S01]  /*0070*/  LDC.64 R6, c[0x0][0x380] ;  /* 0x0000e000ff067b82 */ /* 0x000f620000000a00 */
[----:B--2---:R-:W-:-:S04]  /*0080*/  UIMAD UR4, UR7, UR4, URZ ;  /* 0x00000004070472a4 */ /* 0x004fc8000f8e02ff */
[----:B------:R-:W-:Y:S01]  /*0090*/  USHF.L.U32 UR6, UR4, 0x1, URZ ;  /* 0x0000000104067899 */ /* 0x000fe200080006ff */
[----:B-1----:R-:W-:Y:S02]  /*00a0*/  PRMT R97, R0, 0x6540, R3 ;  /* 0x0000654000617816 */ /* 0x002fe40000000003 */
[----:B------:R-:W-:-:S03]  /*00b0*/  SHF.R.U32.HI R96, RZ, 0x8, R0 ;  /* 0x00000008ff607819 */ /* 0x000fc60000011600 */
[----:B------:R-:W-:Y:S01]  /*00c0*/  IMAD R2, R97, UR5, RZ ;  /* 0x0000000561027c24 */ /* 0x000fe2000f8e02ff */
[----:B------:R-:W-:Y:S01]  /*00d0*/  SGXT.U32 R96, R96, 0x1 ;  /* 0x000000016060781a */ /* 0x000fe20000000000 */
[----:B------:R-:W-:Y:S02]  /*00e0*/  UIMAD.WIDE UR4, UR4, 0x2, URZ ;  /* 0x00000002040478a5 */ /* 0x000fe4000f8e02ff */
[----:B------:R-:W-:Y:S02]  /*00f0*/  IMAD.SHL.U32 R5, R2, 0x2, RZ ;  /* 0x0000000202057824 */ /* 0x000fe400078e00ff */
[----:B----4-:R-:W-:Y:S02]  /*0100*/  IMAD R4, R96, R9, RZ ;  /* 0x0000000960047224 */ /* 0x010fe400078e02ff */
[----:B------:R-:W-:Y:S01]  /*0110*/  IMAD.HI R2, R2, 0x2, RZ ;  /* 0x0000000202027827 */ /* 0x000fe200078e02ff */
[----:B-----5:R-:W-:-:S03]  /*0120*/  IADD3 R5, P0, P1, R5, UR6, R6 ;  /* 0x0000000605057c10 */ /* 0x020fc6000f91e006 */
[C---:B------:R-:W-:Y:S01]  /*0130*/  IMAD R6, R9.reuse, 0x2, R4 ;  /* 0x0000000209067824 */ /* 0x040fe200078e0204 */
[----:B------:R-:W-:Y:S02]  /*0140*/  IADD3.X R2, PT, PT, R2, UR5, R7, P0, P1 ;  /* 0x0000000502027c10 */ /* 0x000fe400087e2407 */
[-C--:B------:R-:W-:Y:S01]  /*0150*/  LEA R10, P0, R4, R5.reuse, 0x1 ;  /* 0x00000005040a7211 */ /* 0x080fe200078008ff */
[C---:B------:R-:W-:Y:S01]  /*0160*/  IMAD R8, R9.reuse, 0x2, R6 ;  /* 0x0000000209087824 */ /* 0x040fe200078e0206 */
[-C--:B------:R-:W-:Y:S02]  /*0170*/  LEA R12, P1, R6, R5.reuse, 0x1 ;  /* 0x00000005060c7211 */ /* 0x080fe400078208ff */
[-C--:B------:R-:W-:Y:S01]  /*0180*/  LEA.HI.X.SX32 R11, R4, R2.reuse, 0x1, P0 ;  /* 0x00000002040b7211 */ /* 0x080fe200000f0eff */
[C---:B------:R-:W-:Y:S01]  /*0190*/  IMAD R20, R9.reuse, 0x2, R8 ;  /* 0x0000000209147824 */ /* 0x040fe200078e0208 */
[----:B------:R-:W-:Y:S02]  /*01a0*/  LEA R14, P0, R8, R5, 0x1 ;  /* 0x00000005080e7211 */ /* 0x000fe400078008ff */
[-C--:B------:R-:W-:Y:S01]  /*01b0*/  LEA.HI.X.SX32 R13, R6, R2.reuse, 0x1, P1 ;  /* 0x00000002060d7211 */ /* 0x080fe200008f0eff */
[----:B---3--:R-:W2:Y:S01]  /*01c0*/  LDG.E.U16 R4, desc[UR8][R10.64] ;  /* 0x000000080a047981 */ /* 0x008ea2000c1e1500 */
[----:B------:R-:W-:Y:S01]  /*01d0*/  LEA.HI.X.SX32 R15, R8, R2, 0x1, P0 ;  /* 0x00000002080f7211 */ /* 0x000fe200000f0eff */
[----:B------:R-:W-:-:S02]  /*01e0*/  IMAD R8, R9, 0x2, R20 ;  /* 0x0000000209087824 */ /* 0x000fc400078e0214 */
[----:B------:R1:W3:Y:S01]  /*01f0*/  LDG.E.U16 R6, desc[UR8][R12.64] ;  /* 0x000000080c067981 */ /* 0x0002e2000c1e1500 */
[-C--:B------:R-:W-:Y:S01]  /*0200*/  LEA R16, P0, R20, R5.reuse, 0x1 ;  /* 0x0000000514107211 */ /* 0x080fe200078008ff */
[C---:B------:R-:W-:Y:S01]  /*0210*/  IMAD R22, R9.reuse, 0x2, R8 ;  /* 0x0000000209167824 */ /* 0x040fe200078e0208 */
[-C--:B------:R-:W-:Y:S01]  /*0220*/  LEA R18, P1, R8, R5.reuse, 0x1 ;  /* 0x0000000508127211 */ /* 0x080fe200078208ff */
[----:B------:R4:W5:Y:S01]  /*0230*/  LDG.E.U16 R7, desc[UR8][R14.64] ;  /* 0x000000080e077981 */ /* 0x000962000c1e1500 */
[----:B------:R-:W-:Y:S01]  /*0240*/  LEA.HI.X.SX32 R17, R20, R2, 0x1, P0 ;  /* 0x0000000214117211 */ /* 0x000fe200000f0eff */
[----:B------:R-:W-:Y:S01]  /*0250*/  IMAD R24, R9, 0x2, R22 ;  /* 0x0000000209187824 */ /* 0x000fe200078e0216 */
[----:B------:R-:W-:-:S03]  /*0260*/  LEA R20, P0, R22, R5, 0x1 ;  /* 0x0000000516147211 */ /* 0x000fc600078008ff */
[C---:B-1----:R-:W-:Y:S01]  /*0270*/  IMAD R12, R9.reuse, 0x2, R24 ;  /* 0x00000002090c7824 */ /* 0x042fe200078e0218 */
[----:B------:R-:W-:Y:S02]  /*0280*/  LEA.HI.X.SX32 R21, R22, R2, 0x1, P0 ;  /* 0x0000000216157211 */ /* 0x000fe400000f0eff */
[-C--:B------:R-:W-:Y:S02]  /*0290*/  LEA R22, P0, R24, R5.reuse, 0x1 ;  /* 0x0000000518167211 */ /* 0x080fe400078008ff */
[C---:B------:R-:W-:Y:S01]  /*02a0*/  LEA R28, R9.reuse, R12, 0x1 ;  /* 0x0000000c091c7211 */ /* 0x040fe200078e08ff */
[----:B------:R-:W2:Y:S01]  /*02b0*/  LDG.E.U16 R11, desc[UR8][R20.64] ;  /* 0x00000008140b7981 */ /* 0x000ea2000c1e1500 */
[-C--:B------:R-:W-:Y:S02]  /*02c0*/  LEA.HI.X.SX32 R19, R8, R2.reuse, 0x1, P1 ;  /* 0x0000000208137211 */ /* 0x080fe400008f0eff */
[----:B------:R-:W-:Y:S01]  /*02d0*/  LEA.HI.X.SX32 R23, R24, R2, 0x1, P0 ;  /* 0x0000000218177211 */ /* 0x000fe200000f0eff */
[----:B----4-:R-:W-:Y:S01]  /*02e0*/  IMAD R14, R9, 0x2, R28 ;  /* 0x00000002090e7824 */ /* 0x010fe200078e021c */
[-C--:B------:R-:W-:Y:S01]  /*02f0*/  LEA R24, P0, R12, R5.reuse, 0x1 ;  /* 0x000000050c187211 */ /* 0x080fe200078008ff */
[----:B------:R1:W4:Y:S01]  /*0300*/  LDG.E.U16 R8, desc[UR8][R16.64] ;  /* 0x0000000810087981 */ /* 0x000322000c1e1500 */
[----:B------:R-:W-:-:S02]  /*0310*/  LEA R26, P1, R28, R5, 0x1 ;  /* 0x000000051c1a7211 */ /* 0x000fc400078208ff */
[-C--:B------:R-:W-:Y:S01]  /*0320*/  LEA.HI.X.SX32 R25, R12, R2.reuse, 0x1, P0 ;  /* 0x000000020c197211 */ /* 0x080fe200000f0eff */
[----:B------:R0:W2:Y:S01]  /*0330*/  LDG.E.U16 R10, desc[UR8][R18.64] ;  /* 0x00000008120a7981 */ /* 0x0000a2000c1e1500 */
[-C--:B------:R-:W-:Y:S02]  /*0340*/  LEA.HI.X.SX32 R27, R28, R2.reuse, 0x1, P1 ;  /* 0x000000021c1b7211 */ /* 0x080fe400008f0eff */
[CC--:B------:R-:W-:Y:S01]  /*0350*/  LEA R28, P0, R14.reuse, R5.reuse, 0x1 ;  /* 0x000000050e1c7211 */ /* 0x0c0fe200078008ff */
[----:B------:R0:W2:Y:S01]  /*0360*/  LDG.E.U16 R12, desc[UR8][R22.64] ;  /* 0x00000008160c7981 */ /* 0x0000a2000c1e1500 */
[C---:B-1----:R-:W-:Y:S02]  /*0370*/  IMAD R16, R9.reuse, 0x2, R14 ;  /* 0x0000000209107824 */ /* 0x042fe400078e020e */
[----:B------:R-:W-:Y:S01]  /*0380*/  LEA.HI.X.SX32 R29, R14, R2, 0x1, P0 ;  /* 0x000000020e1d7211 */ /* 0x000fe200000f0eff */
[----:B------:R1:W2:Y:S01]  /*0390*/  LDG.E.U16 R13, desc[UR8][R24.64] ;  /* 0x00000008180d7981 */ /* 0x0002a2000c1e1500 */
[----:B0-----:R-:W-:Y:S01]  /*03a0*/  IMAD R18, R9, 0x2, R16 ;  /* 0x0000000209127824 */ /* 0x001fe200078e0210 */
[----:B------:R-:W-:-:S02]  /*03b0*/  LEA R20, P0, R16, R5, 0x1 ;  /* 0x0000000510147211 */ /* 0x000fc400078008ff */
[----:B------:R0:W2:Y:S01]  /*03c0*/  LDG.E.U16 R14, desc[UR8][R26.64] ;  /* 0x000000081a0e7981 */ /* 0x0000a2000c1e1500 */
[C---:B------:R-:W-:Y:S01]  /*03d0*/  IMAD R32, R9.reuse, 0x2, R18 ;  /* 0x0000000209207824 */ /* 0x040fe200078e0212 */
[-C--:B------:R-:W-:Y:S02]  /*03e0*/  LEA.HI.X.SX32 R21, R16, R2.reuse, 0x1, P0 ;  /* 0x0000000210157211 */ /* 0x080fe400000f0eff */
[----:B------:R0:W2:Y:S01]  /*03f0*/  LDG.E.U16 R15, desc[UR8][R28.64] ;  /* 0x000000081c0f7981 */ /* 0x0000a2000c1e1500 */
[-C--:B------:R-:W-:Y:S01]  /*0400*/  LEA R22, P0, R18, R5.reuse, 0x1 ;  /* 0x0000000512167211 */ /* 0x080fe200078008ff */
[C---:B------:R-:W-:Y:S01]  /*0410*/  IMAD R34, R9.reuse, 0x2, R32 ;  /* 0x0000000209227824 */ /* 0x040fe200078e0220 */
[-C--:B------:R-:W-:Y:S01]  /*0420*/  LEA R30, P1, R32, R5.reuse, 0x1 ;  /* 0x00000005201e7211 */ /* 0x080fe200078208ff */
[----:B------:R-:W2:Y:S01]  /*0430*/  LDG.E.U16 R16, desc[UR8][R20.64] ;  /* 0x0000000814107981 */ /* 0x000ea2000c1e1500 */
[-C--:B------:R-:W-:Y:S02]  /*0440*/  LEA.HI.X.SX32 R23, R18, R2.reuse, 0x1, P0 ;  /* 0x0000000212177211 */ /* 0x080fe400000f0eff */
[-C--:B------:R-:W-:Y:S01]  /*0450*/  LEA.HI.X.SX32 R31, R32, R2.reuse, 0x1, P1 ;  /* 0x00000002201f7211 */ /* 0x080fe200008f0eff */
[C---:B------:R-:W-:Y:S01]  /*0460*/  IMAD R32, R9.reuse, 0x2, R34 ;  /* 0x0000000209207824 */ /* 0x040fe200078e0222 */
[CC--:B-1----:R-:W-:Y:S01]  /*0470*/  LEA R24, P0, R34.reuse, R5.reuse, 0x1 ;  /* 0x0000000522187211 */ /* 0x0c2fe200078008ff */
[----:B------:R-:W2:Y:S03]  /*0480*/  LDG.E.U16 R17, desc[UR8][R22.64] ;  /* 0x0000000816117981 */ /* 0x000ea6000c1e1500 */
[----:B------:R-:W-:Y:S01]  /*0490*/  LEA.HI.X.SX32 R25, R34, R2, 0x1, P0 ;  /* 0x0000000222197211 */ /* 0x000fe200000f0eff */
[C---:B------:R-:W-:Y:S01]  /*04a0*/  IMAD R34, R9.reuse, 0x2, R32 ;  /* 0x0000000209227824 */ /* 0x040fe200078e0220 */
[C---:B0-----:R-:W-:Y:S01]  /*04b0*/  LEA R26, P0, R32.reuse, R5, 0x1 ;  /* 0x00000005201a7211 */ /* 0x041fe200078008ff */
[----:B------:R-:W2:Y:S03]  /*04c0*/  LDG.E.U16 R18, desc[UR8][R30.64] ;  /* 0x000000081e127981 */ /* 0x000ea6000c1e1500 */
[----:B------:R-:W-:Y:S01]  /*04d0*/  LEA R36, R9, R34, 0x1 ;  /* 0x0000002209247211 */ /* 0x000fe200078e08ff */
[----:B------:R0:W2:Y:S01]  /*04e0*/  LDG.E.U16 R19, desc[UR8][R24.64] ;  /* 0x0000000818137981 */ /* 0x0000a2000c1e1500 */
[----:B------:R-:W-:-:S02]  /*04f0*/  LEA.HI.X.SX32 R27, R32, R2, 0x1, P0 ;  /* 0x00000002201b7211 */ /* 0x000fc400000f0eff */
[-C--:B------:R-:W-:Y:S01]  /*0500*/  LEA R32, P1, R36, R5.reuse, 0x1 ;  /* 0x0000000524207211 */ /* 0x080fe200078208ff */
[C---:B------:R-:W-:Y:S01]  /*0510*/  IMAD R38, R9.reuse, 0x2, R36 ;  /* 0x0000000209267824 */ /* 0x040fe200078e0224 */
[----:B------:R-:W-:Y:S01]  /*0520*/  LEA R28, P0, R34, R5, 0x1 ;  /* 0x00000005221c7211 */ /* 0x000fe200078008ff */
[----:B------:R1:W2:Y:S01]  /*0530*/  LDG.E.U16 R20, desc[UR8][R26.64] ;  /* 0x000000081a147981 */ /* 0x0002a2000c1e1500 */
[----:B------:R-:W-:Y:S01]  /*0540*/  LEA.HI.X.SX32 R33, R36, R2, 0x1, P1 ;  /* 0x0000000224217211 */ /* 0x000fe200008f0eff */
[----:B------:R-:W-:-:S04]  /*0550*/  IMAD R36, R9, 0x2, R38 ;  /* 0x0000000209247824 */ /* 0x000fc800078e0226 */
[C---:B0-----:R-:W-:Y:S01]  /*0560*/  IMAD R24, R9.reuse, 0x2, R36 ;  /* 0x0000000209187824 */ /* 0x041fe200078e0224 */
[-C--:B------:R-:W-:Y:S01]  /*0570*/  LEA.HI.X.SX32 R29, R34, R2.reuse, 0x1, P0 ;  /* 0x00000002221d7211 */ /* 0x080fe200000f0eff */
[----:B------:R-:W2:Y:S02]  /*0580*/  LDG.E.U16 R22, desc[UR8][R32.64] ;  /* 0x0000000820167981 */ /* 0x000ea4000c1e1500 */
[C---:B------:R-:W-:Y:S01]  /*0590*/  IMAD R40, R9.reuse, 0x2, R24 ;  /* 0x0000000209287824 */ /* 0x040fe200078e0218 */
[CC--:B------:R-:W-:Y:S01]  /*05a0*/  LEA R34, P0, R38.reuse, R5.reuse, 0x1 ;  /* 0x0000000526227211 */ /* 0x0c0fe200078008ff */
[----:B------:R0:W2:Y:S02]  /*05b0*/  LDG.E.U16 R21, desc[UR8][R28.64] ;  /* 0x000000081c157981 */ /* 0x0000a4000c1e1500 */
[C---:B-1----:R-:W-:Y:S01]  /*05c0*/  IMAD R26, R9.reuse, 0x2, R40 ;  /* 0x00000002091a7824 */ /* 0x042fe200078e0228 */
[----:B------:R-:W-:Y:S02]  /*05d0*/  LEA.HI.X.SX32 R35, R38, R2, 0x1, P0 ;  /* 0x0000000226237211 */ /* 0x000fe400000f0eff */
[----:B------:R-:W-:Y:S01]  /*05e0*/  LEA R30, P0, R36, R5, 0x1 ;  /* 0x00000005241e7211 */ /* 0x000fe200078008ff */
[----:B0-----:R-:W-:-:S03]  /*05f0*/  IMAD R28, R9, 0x2, R26 ;  /* 0x00000002091c7824 */ /* 0x001fc600078e021a */
[----:B------:R-:W-:Y:S01]  /*0600*/  LEA.HI.X.SX32 R31, R36, R2, 0x1, P0 ;  /* 0x00000002241f7211 */ /* 0x000fe200000f0eff */
[----:B------:R-:W3:Y:S01]  /*0610*/  LDG.E.U16 R23, desc[UR8][R34.64] ;  /* 0x0000000822177981 */ /* 0x000ee2000c1e1500 */
[----:B------:R-:W-:Y:S01]  /*0620*/  IMAD R44, R9, 0x2, R28 ;  /* 0x00000002092c7824 */ /* 0x000fe200078e021c */
[----:B------:R-:W-:-:S04]  /*0630*/  LEA R36, P0, R24, R5, 0x1 ;  /* 0x0000000518247211 */ /* 0x000fc800078008ff */
[C---:B------:R-:W-:Y:S02]  /*0640*/  LEA R46, R9.reuse, R44, 0x1 ;  /* 0x0000002c092e7211 */ /* 0x040fe400078e08ff */
[----:B------:R-:W-:Y:S02]  /*0650*/  LEA.HI.X.SX32 R37, R24, R2, 0x1, P0 ;  /* 0x0000000218257211 */ /* 0x000fe400000f0eff */
[----:B------:R0:W3:Y:S01]  /*0660*/  LDG.E.U16 R24, desc[UR8][R30.64] ;  /* 0x000000081e187981 */ /* 0x0000e2000c1e1500 */
[-C--:B------:R-:W-:Y:S02]  /*0670*/  LEA R32, P0, R26, R5.reuse, 0x1 ;  /* 0x000000051a207211 */ /* 0x080fe400078008ff */
[----:B------:R-:W-:Y:S01]  /*0680*/  LEA R38, P1, R40, R5, 0x1 ;  /* 0x0000000528267211 */ /* 0x000fe200078208ff */
[----:B------:R1:W3:Y:S01]  /*0690*/  LDG.E.U16 R25, desc[UR8][R36.64] ;  /* 0x0000000824197981 */ /* 0x0002e2000c1e1500 */
[----:B0-----:R-:W-:-:S04]  /*06a0*/  IMAD R30, R9, 0x2, R46 ;  /* 0x00000002091e7824 */ /* 0x001fc800078e022e */
[C---:B------:R-:W-:Y:S01]  /*06b0*/  IMAD R48, R9.reuse, 0x2, R30 ;  /* 0x0000000209307824 */ /* 0x040fe200078e021e */
[-C--:B------:R-:W-:Y:S02]  /*06c0*/  LEA.HI.X.SX32 R33, R26, R2.reuse, 0x1, P0 ;  /* 0x000000021a217211 */ /* 0x080fe400000f0eff */
[-C--:B------:R-:W-:Y:S01]  /*06d0*/  LEA R34, P0, R28, R5.reuse, 0x1 ;  /* 0x000000051c227211 */ /* 0x080fe200078008ff */
[C---:B------:R-:W-:Y:S01]  /*06e0*/  IMAD R50, R9.reuse, 0x2, R48 ;  /* 0x0000000209327824 */ /* 0x040fe200078e0230 */
[-C--:B------:R-:W-:Y:S01]  /*06f0*/  LEA.HI.X.SX32 R39, R40, R2.reuse, 0x1, P1 ;  /* 0x0000000228277211 */ /* 0x080fe200008f0eff */
[----:B------:R-:W3:Y:S01]  /*0700*/  LDG.E.U16 R27, desc[UR8][R32.64] ;  /* 0x00000008201b7981 */ /* 0x000ee2000c1e1500 */
[-C--:B------:R-:W-:Y:S01]  /*0710*/  LEA.HI.X.SX32 R35, R28, R2.reuse, 0x1, P0 ;  /* 0x000000021c237211 */ /* 0x080fe200000f0eff */
[C---:B------:R-:W-:Y:S01]  /*0720*/  IMAD R52, R9.reuse, 0x2, R50 ;  /* 0x0000000209347824 */ /* 0x040fe200078e0232 */
[CC--:B------:R-:W-:Y:S01]  /*0730*/  LEA R40, P0, R44.reuse, R5.reuse, 0x1 ;  /* 0x000000052c287211 */ /* 0x0c0fe200078008ff */
[----:B------:R0:W3:Y:S02]  /*0740*/  LDG.E.U16 R26, desc[UR8][R38.64] ;  /* 0x00000008261a7981 */ /* 0x0000e4000c1e1500 */
[C---:B------:R-:W-:Y:S01]  /*0750*/  IMAD R54, R9.reuse, 0x2, R52 ;  /* 0x0000000209367824 */ /* 0x040fe200078e0234 */
[-C--:B------:R-:W-:Y:S01]  /*0760*/  LEA.HI.X.SX32 R41, R44, R2.reuse, 0x1, P0 ;  /* 0x000000022c297211 */ /* 0x080fe200000f0eff */
[----:B------:R-:W4:Y:S01]  /*0770*/  LDG.E.U16 R28, desc[UR8][R34.64] ;  /* 0x00000008221c7981 */ /* 0x000f22000c1e1500 */
[-C--:B-1----:R-:W-:Y:S01]  /*0780*/  LEA R36, P0, R30, R5.reuse, 0x1 ;  /* 0x000000051e247211 */ /* 0x082fe200078008ff */
[C---:B------:R-:W-:Y:S01]  /*0790*/  IMAD R56, R9.reuse, 0x2, R54 ;  /* 0x0000000209387824 */ /* 0x040fe200078e0236 */
[-C--:B------:R-:W-:Y:S01]  /*07a0*/  LEA R42, P1, R46, R5.reuse, 0x1 ;  /* 0x000000052e2a7211 */ /* 0x080fe200078208ff */
[----:B------:R1:W4:Y:S01]  /*07b0*/  LDG.E.U16 R29, desc[UR8][R40.64] ;  /* 0x00000008281d7981 */ /* 0x000322000c1e1500 */
[----:B------:R-:W-:Y:S01]  /*07c0*/  LEA.HI.X.SX32 R37, R30, R2, 0x1, P0 ;  /* 0x000000021e257211 */ /* 0x000fe200000f0eff */
[----:B------:R-:W-:Y:S01]  /*07d0*/  IMAD R58, R9, 0x2, R56 ;  /* 0x00000002093a7824 */ /* 0x000fe200078e0238 */
[----:B0-----:R-:W-:-:S02]  /*07e0*/  LEA R38, P0, R48, R5, 0x1 ;  /* 0x0000000530267211 */ /* 0x001fc400078008ff */
[-C--:B------:R-:W-:Y:S01]  /*07f0*/  LEA.HI.X.SX32 R43, R46, R2.reuse, 0x1, P1 ;  /* 0x000000022e2b7211 */ /* 0x080fe200008f0eff */
[----:B------:R-:W4:Y:S01]  /*0800*/  LDG.E.U16 R31, desc[UR8][R36.64] ;  /* 0x00000008241f7981 */ /* 0x000f22000c1e1500 */
[----:B------:R-:W-:Y:S02]  /*0810*/  LEA.HI.X.SX32 R39, R48, R2, 0x1, P0 ;  /* 0x0000000230277211 */ /* 0x000fe400000f0eff */
[-C--:B------:R-:W-:Y:S01]  /*0820*/  LEA R44, P0, R50, R5.reuse, 0x1 ;  /* 0x00000005322c7211 */ /* 0x080fe200078008ff */
[----:B------:R0:W4:Y:S01]  /*0830*/  LDG.E.U16 R30, desc[UR8][R42.64] ;  /* 0x000000082a1e7981 */ /* 0x000122000c1e1500 */
[C---:B------:R-:W-:Y:S02]  /*0840*/  LEA R60, R9.reuse, R58, 0x1 ;  /* 0x0000003a093c7211 */ /* 0x040fe400078e08ff */
[-C--:B------:R-:W-:Y:S01]  /*0850*/  LEA R46, P1, R52, R5.reuse, 0x1 ;  /* 0x00000005342e7211 */ /* 0x080fe200078208ff */
[----:B------:R-:W5:Y:S01]  /*0860*/  LDG.E.U16 R32, desc[UR8][R38.64] ;  /* 0x0000000826207981 */ /* 0x000f62000c1e1500 */
[----:B------:R-:W-:Y:S01]  /*0870*/  LEA.HI.X.SX32 R45, R50, R2, 0x1, P0 ;  /* 0x00000002322d7211 */ /* 0x000fe200000f0eff */
[----:B------:R-:W-:Y:S01]  /*0880*/  IMAD R50, R9, 0x2, R60 ;  /* 0x0000000209327824 */ /* 0x000fe200078e023c */
[----:B-1----:R-:W-:-:S02]  /*0890*/  LEA R40, P0, R54, R5, 0x1 ;  /* 0x0000000536287211 */ /* 0x002fc400078008ff */
[-C--:B------:R-:W-:Y:S01]  /*08a0*/  LEA.HI.X.SX32 R47, R52, R2.reuse, 0x1, P1 ;  /* 0x00000002342f7211 */ /* 0x080fe200008f0eff */
[C---:B------:R-:W-:Y:S01]  /*08b0*/  IMAD R52, R9.reuse, 0x2, R50 ;  /* 0x0000000209347824 */ /* 0x040fe200078e0232 */
[-C--:B------:R-:W-:Y:S01]  /*08c0*/  LEA.HI.X.SX32 R41, R54, R2.reuse, 0x1, P0 ;  /* 0x0000000236297211 */ /* 0x080fe200000f0eff */
[----:B------:R-:W5:Y:S01]  /*08d0*/  LDG.E.U16 R33, desc[UR8][R44.64] ;  /* 0x000000082c217981 */ /* 0x000f62000c1e1500 */
[CC--:B0-----:R-:W-:Y:S01]  /*08e0*/  LEA R42, P0, R56.reuse, R5.reuse, 0x1 ;  /* 0x00000005382a7211 */ /* 0x0c1fe200078008ff */
[C---:B------:R-:W-:Y:S02]  /*08f0*/  IMAD R54, R9.reuse, 0x2, R52 ;  /* 0x0000000209367824 */ /* 0x040fe400078e0234 */
[----:B------:R0:W5:Y:S01]  /*0900*/  LDG.E.U16 R34, desc[UR8][R46.64] ;  /* 0x000000082e227981 */ /* 0x000162000c1e1500 */
[-C--:B------:R-:W-:Y:S01]  /*0910*/  LEA.HI.X.SX32 R43, R56, R2.reuse, 0x1, P0 ;  /* 0x00000002382b7211 */ /* 0x080fe200000f0eff */
[C---:B------:R-:W-:Y:S01]  /*0920*/  IMAD R56, R9.reuse, 0x2, R54 ;  /* 0x0000000209387824 */ /* 0x040fe200078e0236 */
[CC--:B------:R-:W-:Y:S01]  /*0930*/  LEA R48, P0, R58.reuse, R5.reuse, 0x1 ;  /* 0x000000053a307211 */ /* 0x0c0fe200078008ff */
[----:B------:R-:W5:Y:S02]  /*0940*/  LDG.E.U16 R35, desc[UR8][R40.64] ;  /* 0x0000000828237981 */ /* 0x000f64000c1e1500 */
[C---:B------:R-:W-:Y:S01]  /*0950*/  IMAD R62, R9.reuse, 0x2, R56 ;  /* 0x00000002093e7824 */ /* 0x040fe200078e0238 */
[----:B------:R-:W-:Y:S01]  /*0960*/  LEA.HI.X.SX32 R49, R58, R2, 0x1, P0 ;  /* 0x000000023a317211 */ /* 0x000fe200000f0eff */
[----:B------:R1:W5:Y:S02]  /*0970*/  LDG.E.U16 R36, desc[UR8][R42.64] ;  /* 0x000000082a247981 */ /* 0x000364000c1e1500 */
[C---:B------:R-:W-:Y:S01]  /*0980*/  IMAD R58, R9.reuse, 0x2, R62 ;  /* 0x00000002093a7824 */ /* 0x040fe200078e023e */
[----:B0-----:R-:W-:Y:S01]  /*0990*/  LEA R46, P0, R50, R5, 0x1 ;  /* 0x00000005322e7211 */ /* 0x001fe200078008ff */
[----:B------:R0:W5:Y:S02]  /*09a0*/  LDG.E.U16 R37, desc[UR8][R48.64] ;  /* 0x0000000830257981 */ /* 0x000164000c1e1500 */
[----:B------:R-:W-:-:S05]  /*09b0*/  IMAD R64, R9, 0x2, R58 ;  /* 0x0000000209407824 */ /* 0x000fca00078e023a */
[----:B------:R-:W-:-:S05]  /*09c0*/  LEA R66, R9, R64, 0x1 ;  /* 0x0000004009427211 */ /* 0x000fca00078e08ff */
[----:B------:R-:W-:-:S04]  /*09d0*/  IMAD R68, R9, 0x2, R66 ;  /* 0x0000000209447824 */ /* 0x000fc800078e0242 */
[----:B------:R-:W-:Y:S01]  /*09e0*/  IMAD R70, R9, 0x2, R68 ;  /* 0x0000000209467824 */ /* 0x000fe200078e0244 */
[----:B------:R-:W-:-:S03]  /*09f0*/  LEA.HI.X.SX32 R47, R50, R2, 0x1, P0 ;  /* 0x00000002322f7211 */ /* 0x000fc600000f0eff */
[C---:B------:R-:W-:Y:S01]  /*0a00*/  IMAD R72, R9.reuse, 0x2, R70 ;  /* 0x0000000209487824 */ /* 0x040fe200078e0246 */
[CC--:B------:R-:W-:Y:S01]  /*0a10*/  LEA R50, P0, R52.reuse, R5.reuse, 0x1 ;  /* 0x0000000534327211 */ /* 0x0c0fe200078008ff */
[----:B------:R-:W5:Y:S02]  /*0a20*/  LDG.E.U16 R39, desc[UR8][R46.64] ;  /* 0x000000082e277981 */ /* 0x000f64000c1e1500 */
[C---:B------:R-:W-:Y:S01]  /*0a30*/  IMAD R74, R9.reuse, 0x2, R72 ;  /* 0x00000002094a7824 */ /* 0x040fe200078e0248 */
[-C--:B------:R-:W-:Y:S02]  /*0a40*/  LEA.HI.X.SX32 R51, R52, R2.reuse, 0x1, P0 ;  /* 0x0000000234337211 */ /* 0x080fe400000f0eff */
[-C--:B-1----:R-:W-:Y:S01]  /*0a50*/  LEA R42, P0, R54, R5.reuse, 0x1 ;  /* 0x00000005362a7211 */ /* 0x082fe200078008ff */
[C---:B------:R-:W-:Y:S01]  /*0a60*/  IMAD R76, R9.reuse, 0x2, R74 ;  /* 0x00000002094c7824 */ /* 0x040fe200078e024a */
[-C--:B------:R-:W-:Y:S01]  /*0a70*/  LEA R44, P1, R60, R5.reuse, 0x1 ;  /* 0x000000053c2c7211 */ /* 0x080fe200078208ff */
[----:B------:R1:W5:Y:S01]  /*0a80*/  LDG.E.U16 R40, desc[UR8][R50.64] ;  /* 0x0000000832287981 */ /* 0x000362000c1e1500 */
[----:B------:R-:W-:Y:S01]  /*0a90*/  LEA.HI.X.SX32 R43, R54, R2, 0x1, P0 ;  /* 0x00000002362b7211 */ /* 0x000fe200000f0eff */
[----:B------:R-:W-:Y:S01]  /*0aa0*/  IMAD R78, R9, 0x2, R76 ;  /* 0x00000002094e7824 */ /* 0x000fe200078e024c */
[----:B0-----:R-:W-:-:S02]  /*0ab0*/  LEA R48, P0, R62, R5, 0x1 ;  /* 0x000000053e307211 */ /* 0x001fc400078008ff */
[-C--:B------:R-:W-:Y:S01]  /*0ac0*/  LEA.HI.X.SX32 R45, R60, R2.reuse, 0x1, P1 ;  /* 0x000000023c2d7211 */ /* 0x080fe200008f0eff */
[C---:B------:R-:W-:Y:S01]  /*0ad0*/  IMAD R60, R9.reuse, 0x2, R78 ;  /* 0x00000002093c7824 */ /* 0x040fe200078e024e */
[----:B------:R-:W-:Y:S01]  /*0ae0*/  LEA.HI.X.SX32 R49, R62, R2, 0x1, P0 ;  /* 0x000000023e317211 */ /* 0x000fe200000f0eff */
[----:B------:R-:W5:Y:S01]  /*0af0*/  LDG.E.U16 R41, desc[UR8][R42.64] ;  /* 0x000000082a297981 */ /* 0x000f62000c1e1500 */
[-C--:B------:R-:W-:Y:S02]  /*0b00*/  LEA R52, P1, R56, R5.reuse, 0x1 ;  /* 0x0000000538347211 */ /* 0x080fe400078208ff */
[----:B------:R-:W-:Y:S01]  /*0b10*/  LEA R62, P0, R58, R5, 0x1 ;  /* 0x000000053a3e7211 */ /* 0x000fe200078008ff */
[----:B------:R-:W5:Y:S01]  /*0b20*/  LDG.E.U16 R55, desc[UR8][R48.64] ;  /* 0x0000000830377981 */ /* 0x000f62000c1e1500 */
[----:B------:R-:W-:Y:S02]  /*0b30*/  LEA R80, R9, R60, 0x1 ;  /* 0x0000003c09507211 */ /* 0x000fe400078e08ff */
[-C--:B------:R-:W-:Y:S01]  /*0b40*/  LEA.HI.X.SX32 R53, R56, R2.reuse, 0x1, P1 ;  /* 0x0000000238357211 */ /* 0x080fe200008f0eff */
[----:B------:R-:W5:Y:S01]  /*0b50*/  LDG.E.U16 R38, desc[UR8][R44.64] ;  /* 0x000000082c267981 */ /* 0x000f62000c1e1500 */
[----:B------:R-:W-:-:S02]  /*0b60*/  LEA.HI.X.SX32 R63, R58, R2, 0x1, P0 ;  /* 0x000000023a3f7211 */ /* 0x000fc400000f0eff */
[CC--:B-1----:R-:W-:Y:S01]  /*0b70*/  LEA R50, P0, R64.reuse, R5.reuse, 0x1 ;  /* 0x0000000540327211 */ /* 0x0c2fe200078008ff */
[C---:B------:R-:W-:Y:S01]  /*0b80*/  IMAD R82, R9.reuse, 0x2, R80 ;  /* 0x0000000209527824 */ /* 0x040fe200078e0250 */
[----:B------:R0:W5:Y:S02]  /*0b90*/  LDG.E.U16 R54, desc[UR8][R52.64] ;  /* 0x0000000834367981 */ /* 0x000164000c1e1500 */
[-C--:B------:R-:W-:Y:S01]  /*0ba0*/  LEA.HI.X.SX32 R51, R64, R2.reuse, 0x1, P0 ;  /* 0x0000000240337211 */ /* 0x080fe200000f0eff */
[C---:B------:R-:W-:Y:S01]  /*0bb0*/  IMAD R84, R9.reuse, 0x2, R82 ;  /* 0x0000000209547824 */ /* 0x040fe200078e0252 */
[----:B------:R-:W5:Y:S01]  /*0bc0*/  LDG.E.U16 R56, desc[UR8][R62.64] ;  /* 0x000000083e387981 */ /* 0x000f62000c1e1500 */
[-C--:B0-----:R-:W-:Y:S02]  /*0bd0*/  LEA R52, P0, R68, R5.reuse, 0x1 ;  /* 0x0000000544347211 */ /* 0x081fe400078008ff */
[----:B------:R-:W-:Y:S01]  /*0be0*/  IMAD R64, R9, 0x2, R84 ;  /* 0x0000000209407824 */ /* 0x000fe200078e0254 */
[----:B------:R-:W-:Y:S01]  /*0bf0*/  LEA R44, P1, R66, R5, 0x1 ;  /* 0x00000005422c7211 */ /* 0x000fe200078208ff */
[----:B------:R0:W5:Y:S01]  /*0c00*/  LDG.E.U16 R57, desc[UR8][R50.64] ;  /* 0x0000000832397981 */ /* 0x000162000c1e1500 */
[----:B------:R-:W-:-:S02]  /*0c10*/  LEA.HI.X.SX32 R53, R68, R2, 0x1, P0 ;  /* 0x0000000244357211 */ /* 0x000fc400000f0eff */
[-C--:B------:R-:W-:Y:S02]  /*0c20*/  LEA R46, P0, R70, R5.reuse, 0x1 ;  /* 0x00000005462e7211 */ /* 0x080fe400078008ff */
[-C--:B------:R-:W-:Y:S01]  /*0c30*/  LEA.HI.X.SX32 R45, R66, R2.reuse, 0x1, P1 ;  /* 0x00000002422d7211 */ /* 0x080fe200008f0eff */
[----:B------:R-:W5:Y:S01]  /*0c40*/  LDG.E.U16 R59, desc[UR8][R52.64] ;  /* 0x00000008343b7981 */ /* 0x000f62000c1e1500 */
[-C--:B------:R-:W-:Y:S01]  /*0c50*/  LEA.HI.X.SX32 R47, R70, R2.reuse, 0x1, P0 ;  /* 0x00000002462f7211 */ /* 0x080fe200000f0eff */
[C---:B------:R-:W-:Y:S01]  /*0c60*/  IMAD R70, R9.reuse, 0x2, R64 ;  /* 0x0000000209467824 */ /* 0x040fe200078e0240 */
[CC--:B------:R-:W-:Y:S01]  /*0c70*/  LEA R48, P0, R72.reuse, R5.reuse, 0x1 ;  /* 0x0000000548307211 */ /* 0x0c0fe200078008ff */
[----:B------:R1:W5:Y:S02]  /*0c80*/  LDG.E.U16 R58, desc[UR8][R44.64] ;  /* 0x000000082c3a7981 */ /* 0x000364000c1e1500 */
[C---:B------:R-:W-:Y:S01]  /*0c90*/  IMAD R86, R9.reuse, 0x2, R70 ;  /* 0x0000000209567824 */ /* 0x040fe200078e0246 */
[----:B------:R-:W-:Y:S01]  /*0ca0*/  LEA.HI.X.SX32 R49, R72, R2, 0x1, P0 ;  /* 0x0000000248317211 */ /* 0x000fe200000f0eff */
[----:B------:R1:W5:Y:S02]  /*0cb0*/  LDG.E.U16 R62, desc[UR8][R46.64] ;  /* 0x000000082e3e7981 */ /* 0x000364000c1e1500 */
[C---:B------:R-:W-:Y:S01]  /*0cc0*/  IMAD R72, R9.reuse, 0x2, R86 ;  /* 0x0000000209487824 */ /* 0x040fe200078e0256 */
[-C--:B------:R-:W-:Y:S01]  /*0cd0*/  LEA R42, P1, R74, R5.reuse, 0x1 ;  /* 0x000000054a2a7211 */ /* 0x080fe200078208ff */
[----:B------:R-:W5:Y:S02]  /*0ce0*/  LDG.E.U16 R63, desc[UR8][R48.64] ;  /* 0x00000008303f7981 */ /* 0x000f64000c1e1500 */
[----:B------:R-:W-:Y:S01]  /*0cf0*/  IMAD R66, R9, 0x2, R72 ;  /* 0x0000000209427824 */ /* 0x000fe200078e0248 */
[----:B0-----:R-:W-:-:S02]  /*0d00*/  LEA R50, P0, R76, R5, 0x1 ;  /* 0x000000054c327211 */ /* 0x001fc400078008ff */
[----:B------:R-:W-:Y:S02]  /*0d10*/  LEA.HI.X.SX32 R43, R74, R2, 0x1, P1 ;  /* 0x000000024a2b7211 */ /* 0x000fe400008f0eff */
[C---:B------:R-:W-:Y:S02]  /*0d20*/  LEA R74, R9.reuse, R66, 0x1 ;  /* 0x00000042094a7211 */ /* 0x040fe400078e08ff */
[-C--:B------:R-:W-:Y:S01]  /*0d30*/  LEA.HI.X.SX32 R51, R76, R2.reuse, 0x1, P0 ;  /* 0x000000024c337211 */ /* 0x080fe200000f0eff */
[----:B------:R0:W5:Y:S01]  /*0d40*/  LDG.E.U16 R65, desc[UR8][R42.64] ;  /* 0x000000082a417981 */ /* 0x000162000c1e1500 */
[-C--:B-1----:R-:W-:Y:S01]  /*0d50*/  LEA R44, P0, R78, R5.reuse, 0x1 ;  /* 0x000000054e2c7211 */ /* 0x082fe200078008ff */
[C---:B------:R-:W-:Y:S01]  /*0d60*/  IMAD R76, R9.reuse, 0x2, R74 ;  /* 0x00000002094c7824 */ /* 0x040fe200078e024a */
[-C--:B------:R-:W-:Y:S01]  /*0d70*/  LEA R46, P1, R70, R5.reuse, 0x1 ;  /* 0x00000005462e7211 */ /* 0x080fe200078208ff */
[----:B------:R1:W5:Y:S01]  /*0d80*/  LDG.E.U16 R67, desc[UR8][R50.64] ;  /* 0x0000000832437981 */ /* 0x000362000c1e1500 */
[----:B------:R-:W-:Y:S01]  /*0d90*/  LEA.HI.X.SX32 R45, R78, R2, 0x1, P0 ;  /* 0x000000024e2d7211 */ /* 0x000fe200000f0eff */
[----:B------:R-:W-:Y:S01]  /*0da0*/  IMAD R78, R9, 0x2, R76 ;  /* 0x00000002094e7824 */ /* 0x000fe200078e024c */
[----:B------:R-:W-:-:S02]  /*0db0*/  LEA R52, P0, R80, R5, 0x1 ;  /* 0x0000000550347211 */ /* 0x000fc400078008ff */
[-C--:B------:R-:W-:Y:S01]  /*0dc0*/  LEA.HI.X.SX32 R47, R70, R2.reuse, 0x1, P1 ;  /* 0x00000002462f7211 */ /* 0x080fe200008f0eff */
[----:B------:R1:W5:Y:S01]  /*0dd0*/  LDG.E.U16 R68, desc[UR8][R44.64] ;  /* 0x000000082c447981 */ /* 0x000362000c1e1500 */
[-C--:B------:R-:W-:Y:S01]  /*0de0*/  LEA.HI.X.SX32 R53, R80, R2.reuse, 0x1, P0 ;  /* 0x0000000250357211 */ /* 0x080fe200000f0eff */
[C---:B------:R-:W-:Y:S01]  /*0df0*/  IMAD R80, R9.reuse, 0x2, R78 ;  /* 0x0000000209507824 */ /* 0x040fe200078e024e */
[CC--:B0-----:R-:W-:Y:S01]  /*0e00*/  LEA R42, P0, R74.reuse, R5.reuse, 0x1 ;  /* 0x000000054a2a7211 */ /* 0x0c1fe200078008ff */
[----:B------:R-:W5:Y:S02]  /*0e10*/  LDG.E.U16 R73, desc[UR8][R46.64] ;  /* 0x000000082e497981 */ /* 0x000f64000c1e1500 */
[----:B------:R-:W-:Y:S01]  /*0e20*/  IMAD R70, R9, 0x2, R80 ;  /* 0x0000000209467824 */ /* 0x000fe200078e0250 */
[----:B------:R-:W-:Y:S01]  /*0e30*/  LEA.HI.X.SX32 R43, R74, R2, 0x1, P0 ;  /* 0x000000024a2b7211 */ /* 0x000fe200000f0eff */
[----:B------:R0:W5:Y:S01]  /*0e40*/  LDG.E.U16 R69, desc[UR8][R52.64] ;  /* 0x0000000834457981 */ /* 0x000162000c1e1500 */
[----:B-1----:R-:W-:-:S02]  /*0e50*/  LEA R50, P0, R82, R5, 0x1 ;  /* 0x0000000552327211 */ /* 0x002fc400078008ff */
[-C--:B------:R-:W-:Y:S01]  /*0e60*/  LEA R48, P1, R70, R5.reuse, 0x1 ;  /* 0x0000000546307211 */ /* 0x080fe200078208ff */
[----:B------:R1:W5:Y:S01]  /*0e70*/  LDG.E.U16 R77, desc[UR8][R42.64] ;  /* 0x000000082a4d7981 */ /* 0x000362000c1e1500 */
[-C--:B------:R-:W-:Y:S02]  /*0e80*/  LEA.HI.X.SX32 R51, R82, R2.reuse, 0x1, P0 ;  /* 0x0000000252337211 */ /* 0x080fe400000f0eff */
[-C--:B------:R-:W-:Y:S01]  /*0e90*/  LEA.HI.X.SX32 R49, R70, R2.reuse, 0x1, P1 ;  /* 0x0000000246317211 */ /* 0x080fe200008f0eff */
[----:B------:R-:W-:Y:S01]  /*0ea0*/  IMAD R70, R9, 0x2, R70 ;  /* 0x0000000209467824 */ /* 0x000fe200078e0246 */
[-C--:B------:R-:W-:Y:S01]  /*0eb0*/  LEA R44, P1, R86, R5.reuse, 0x1 ;  /* 0x00000005562c7211 */ /* 0x080fe200078208ff */
[----:B------:R-:W5:Y:S01]  /*0ec0*/  LDG.E.U16 R71, desc[UR8][R50.64] ;  /* 0x0000000832477981 */ /* 0x000f62000c1e1500 */
[----:B0-----:R-:W-:Y:S02]  /*0ed0*/  LEA R52, P0, R76, R5, 0x1 ;  /* 0x000000054c347211 */ /* 0x001fe400078008ff */
[-C--:B------:R-:W-:Y:S01]  /*0ee0*/  LEA.HI.X.SX32 R45, R86, R2.reuse, 0x1, P1 ;  /* 0x00000002562d7211 */ /* 0x080fe200008f0eff */
[----:B------:R0:W5:Y:S01]  /*0ef0*/  LDG.E.U16 R79, desc[UR8][R48.64] ;  /* 0x00000008304f7981 */ /* 0x000162000c1e1500 */
[----:B------:R-:W-:-:S02]  /*0f00*/  LEA.HI.X.SX32 R53, R76, R2, 0x1, P0 ;  /* 0x000000024c357211 */ /* 0x000fc400000f0eff */
[-C--:B------:R-:W-:Y:S01]  /*0f10*/  LEA R46, P1, R70, R5.reuse, 0x1 ;  /* 0x00000005462e7211 */ /* 0x080fe200078208ff */
[----:B------:R0:W5:Y:S01]  /*0f20*/  LDG.E.U16 R74, desc[UR8][R44.64] ;  /* 0x000000082c4a7981 */ /* 0x000162000c1e1500 */
[-C--:B-1----:R-:W-:Y:S02]  /*0f30*/  LEA R42, P0, R84, R5.reuse, 0x1 ;  /* 0x00000005542a7211 */ /* 0x082fe400078008ff */
[-C--:B------:R-:W-:Y:S01]  /*0f40*/  LEA.HI.X.SX32 R47, R70, R2.reuse, 0x1, P1 ;  /* 0x00000002462f7211 */ /* 0x080fe200008f0eff */
[----:B------:R-:W-:Y:S01]  /*0f50*/  IMAD R70, R9, 0x2, R70 ;  /* 0x0000000209467824 */ /* 0x000fe200078e0246 */
[-C--:B------:R-:W-:Y:S01]  /*0f60*/  LEA.HI.X.SX32 R43, R84, R2.reuse, 0x1, P0 ;  /* 0x00000002542b7211 */ /* 0x080fe200000f0eff */
[----:B------:R1:W5:Y:S01]  /*0f70*/  LDG.E.U16 R76, desc[UR8][R52.64] ;  /* 0x00000008344c7981 */ /* 0x000362000c1e1500 */
[-C--:B0-----:R-:W-:Y:S02]  /*0f80*/  LEA R48, P1, R72, R5.reuse, 0x1 ;  /* 0x0000000548307211 */ /* 0x081fe400078208ff */
[----:B------:R-:W-:Y:S01]  /*0f90*/  LEA R50, P0, R78, R5, 0x1 ;  /* 0x000000054e327211 */ /* 0x000fe200078008ff */
[----:B------:R0:W5:Y:S01]  /*0fa0*/  LDG.E.U16 R81, desc[UR8][R46.64] ;  /* 0x000000082e517981 */ /* 0x000162000c1e1500 */
[----:B------:R-:W-:-:S02]  /*0fb0*/  LEA.HI.X.SX32 R49, R72, R2, 0x1, P1 ;  /* 0x0000000248317211 */ /* 0x000fc400008f0eff */
[-C--:B------:R-:W-:Y:S01]  /*0fc0*/  LEA.HI.X.SX32 R51, R78, R2.reuse, 0x1, P0 ;  /* 0x000000024e337211 */ /* 0x080fe200000f0eff */
[----:B------:R0:W5:Y:S01]  /*0fd0*/  LDG.E.U16 R72, desc[UR8][R42.64] ;  /* 0x000000082a487981 */ /* 0x000162000c1e1500 */
[-C--:B------:R-:W-:Y:S02]  /*0fe0*/  LEA R44, P1, R70, R5.reuse, 0x1 ;  /* 0x00000005462c7211 */ /* 0x080fe400078208ff */
[-C--:B-1----:R-:W-:Y:S01]  /*0ff0*/  LEA R52, P0, R60, R5.reuse, 0x1 ;  /* 0x000000053c347211 */ /* 0x082fe200078008ff */
[----:B------:R-:W-:Y:S01]  /*1000*/  IMAD R9, R9, 0x2, R70 ;  /* 0x0000000209097824 */ /* 0x000fe200078e0246 */
[-C--:B------:R-:W-:Y:S01]  /*1010*/  LEA.HI.X.SX32 R45, R70, R2.reuse, 0x1, P1 ;  /* 0x00000002462d7211 */ /* 0x080fe200008f0eff */
[----:B------:R1:W5:Y:S01]  /*1020*/  LDG.E.U16 R75, desc[UR8][R48.64] ;  /* 0x00000008304b7981 */ /* 0x000362000c1e1500 */
[----:B------:R-:W-:Y:S02]  /*1030*/  LEA.HI.X.SX32 R53, R60, R2, 0x1, P0 ;  /* 0x000000023c357211 */ /* 0x000fe400000f0eff */
[-C--:B0-----:R-:W-:Y:S01]  /*1040*/  LEA R46, P0, R64, R5.reuse, 0x1 ;  /* 0x00000005402e7211 */ /* 0x081fe200078008ff */
[----:B------:R-:W5:Y:S01]  /*1050*/  LDG.E.U16 R50, desc[UR8][R50.64] ;  /* 0x0000000832327981 */ /* 0x000f62000c1e1500 */
[----:B------:R-:W-:-:S02]  /*1060*/  LEA R42, P1, R66, R5, 0x1 ;  /* 0x00000005422a7211 */ /* 0x000fc400078208ff */
[-C--:B------:R-:W-:Y:S01]  /*1070*/  LEA.HI.X.SX32 R47, R64, R2.reuse, 0x1, P0 ;  /* 0x00000002402f7211 */ /* 0x080fe200000f0eff */
[----:B------:R-:W5:Y:S01]  /*1080*/  LDG.E.U16 R44, desc[UR8][R44.64] ;  /* 0x000000082c2c7981 */ /* 0x000f62000c1e1500 */
[-C--:B------:R-:W-:Y:S02]  /*1090*/  LEA.HI.X.SX32 R43, R66, R2.reuse, 0x1, P1 ;  /* 0x00000002422b7211 */ /* 0x080fe400008f0eff */
[CC--:B-1----:R-:W-:Y:S01]  /*10a0*/  LEA R48, P0, R80.reuse, R5.reuse, 0x1 ;  /* 0x0000000550307211 */ /* 0x0c2fe200078008ff */
[----:B------:R-:W5:Y:S01]  /*10b0*/  LDG.E.U16 R52, desc[UR8][R52.64] ;  /* 0x0000000834347981 */ /* 0x000f62000c1e1500 */
[C---:B------:R-:W-:Y:S02]  /*10c0*/  LEA R60, P1, R9.reuse, R5, 0x1 ;  /* 0x00000005093c7211 */ /* 0x040fe400078208ff */
[-C--:B------:R-:W-:Y:S01]  /*10d0*/  LEA.HI.X.SX32 R49, R80, R2.reuse, 0x1, P0 ;  /* 0x0000000250317211 */ /* 0x080fe200000f0eff */
[----:B------:R-:W5:Y:S01]  /*10e0*/  LDG.E.U16 R46, desc[UR8][R46.64] ;  /* 0x000000082e2e7981 */ /* 0x000f62000c1e1500 */
[----:B------:R-:W-:-:S03]  /*10f0*/  LEA.HI.X.SX32 R61, R9, R2, 0x1, P1 ;  /* 0x00000002093d7211 */ /* 0x000fc600008f0eff */
[----:B------:R-:W5:Y:S04]  /*1100*/  LDG.E.U16 R42, desc[UR8][R42.64] ;  /* 0x000000082a2a7981 */ /* 0x000f68000c1e1500 */
[----:B------:R-:W5:Y:S04]  /*1110*/  LDG.E.U16 R48, desc[UR8][R48.64] ;  /* 0x0000000830307981 */ /* 0x000f68000c1e1500 */
[----:B------:R0:W5:Y:S01]  /*1120*/  LDG.E.U16 R9, desc[UR8][R60.64] ;  /* 0x000000083c097981 */ /* 0x000162000c1e1500 */
[----:B------:R-:W1:Y:S01]  /*1130*/  S2UR UR6, SR_CgaCtaId ;  /* 0x00000000000679c3 */ /* 0x000e620000008800 */
[----:B------:R-:W-:-:S02]  /*1140*/  SHF.R.S32.HI R5, RZ, 0x8, R0 ;  /* 0x00000008ff057819 */ /* 0x000fc40000011400 */
[----:B------:R-:W-:Y:S01]  /*1150*/  LOP3.LUT R2, R0, 0xff, RZ, 0xc0, !PT ;  /* 0x000000ff00027812 */ /* 0x000fe200078ec0ff */
[----:B------:R-:W-:Y:S01]  /*1160*/  UMOV UR4, 0x400 ;  /* 0x0000040000047882 */ /* 0x000fe20000000000 */
[----:B------:R-:W-:Y:S02]  /*1170*/  SGXT R5, R5, 0x1 ;  /* 0x000000010505781a */ /* 0x000fe40000000200 */
[----:B------:R-:W-:-:S04]  /*1180*/  SHF.L.U32 R2, R2, 0x1, RZ ;  /* 0x0000000102027819 */ /* 0x000fc800000006ff */
[----:B------:R-:W-:-:S04]  /*1190*/  LOP3.LUT R5, R2, 0x210, R5, 0x78, !PT ;  /* 0x0000021002057812 */ /* 0x000fc800078e7805 */
[----:B------:R-:W-:Y:S01]  /*11a0*/  LOP3.LUT R2, R5, 0x20, RZ, 0x3c, !PT ;  /* 0x0000002005027812 */ /* 0x000fe200078e3cff */
[----:B-1----:R-:W-:Y:S01]  /*11b0*/  ULEA UR6, UR6, UR4, 0x18 ;  /* 0x0000000406067291 */ /* 0x002fe2000f8ec0ff */
[----:B------:R-:W-:-:S08]  /*11c0*/  IMAD.SHL.U32 R3, R3, 0x100, RZ ;  /* 0x0000010003037824 */ /* 0x000fd000078e00ff */
[----:B--2---:R1:W-:Y:S04]  /*11d0*/  STS.U16 [R5+UR6], R4 ;  /* 0x0000000405007988 */ /* 0x0043e80008000406 */
[----:B------:R-:W-:Y:S04]  /*11e0*/  STS.U16 [R5+UR6+0x1000], R10 ;  /* 0x0010000a05007988 */ /* 0x000fe80008000406 */
[----:B------:R-:W-:Y:S04]  /*11f0*/  STS.U16 [R5+UR6+0x2000], R14 ;  /* 0x0020000e05007988 */ /* 0x000fe80008000406 */
[----:B------:R-:W-:Y:S04]  /*1200*/  STS.U16 [R5+UR6+0x3000], R18 ;  /* 0x0030001205007988 */ /* 0x000fe80008000406 */
[----:B------:R-:W-:Y:S04]  /*1210*/  STS.U16 [R5+UR6+0x4000], R22 ;  /* 0x0040001605007988 */ /* 0x000fe80008000406 */
[----:B---3--:R-:W-:Y:S04]  /*1220*/  STS.U16 [R5+UR6+0x5000], R26 ;  /* 0x0050001a05007988 */ /* 0x008fe80008000406 */
[----:B----4-:R-:W-:Y:S04]  /*1230*/  STS.U16 [R5+UR6+0x6000], R30 ;  /* 0x0060001e05007988 */ /* 0x010fe80008000406 */
[----:B-----5:R-:W-:Y:S01]  /*1240*/  STS.U16 [R5+UR6+0x7000], R34 ;  /* 0x0070002205007988 */ /* 0x020fe20008000406 */
[----:B------:R-:W-:Y:S01]  /*1250*/  IMAD.MOV.U32 R89, RZ, RZ, -0x800000 ;  /* 0xff800000ff597424 */ /* 0x000fe200078e00ff */
[----:B0-----:R-:W-:Y:S01]  /*1260*/  CS2R R60, SRZ ;  /* 0x00000000003c7805 */ /* 0x001fe2000001ff00 */
[----:B------:R-:W-:Y:S01]  /*1270*/  IMAD.MOV.U32 R104, RZ, RZ, 0x3f800000 ;  /* 0x3f800000ff687424 */ /* 0x000fe200078e00ff */
[----:B-1----:R-:W-:Y:S01]  /*1280*/  LOP3.LUT R4, R0, 0x1ff, RZ, 0xc0, !PT ;  /* 0x000001ff00047812 */ /* 0x002fe200078ec0ff */
[----:B------:R-:W-:-:S02]  /*1290*/  IMAD.MOV.U32 R103, RZ, RZ, 0x3f800000 ;  /* 0x3f800000ff677424 */ /* 0x000fc400078e00ff */
[----:B------:R-:W-:Y:S01]  /*12a0*/  IMAD.MOV.U32 R88, RZ, RZ, -0x800000 ;  /* 0xff800000ff587424 */ /* 0x000fe200078e00ff */
[----:B------:R-:W-:Y:S04]  /*12b0*/  STS.U16 [R5+UR6+0x8000], R38 ;  /* 0x0080002605007988 */ /* 0x000fe80008000406 */
[----:B------:R-:W-:Y:S04]  /*12c0*/  STS.U16 [R5+UR6+0x9000], R54 ;  /* 0x0090003605007988 */ /* 0x000fe80008000406 */
[----:B------:R-:W-:Y:S04]  /*12d0*/  STS.U16 [R5+UR6+0xa000], R58 ;  /* 0x00a0003a05007988 */ /* 0x000fe80008000406 */
[----:B------:R-:W-:Y:S04]  /*12e0*/  STS.U16 [R5+UR6+0xb000], R65 ;  /* 0x00b0004105007988 */ /* 0x000fe80008000406 */
[----:B------:R-:W-:Y:S04]  /*12f0*/  STS.U16 [R5+UR6+0xd000], R73 ;  /* 0x00d0004905007988 */ /* 0x000fe80008000406 */
[----:B------:R-:W-:Y:S04]  /*1300*/  STS.U16 [R5+UR6+0xc000], R69 ;  /* 0x00c0004505007988 */ /* 0x000fe80008000406 */
[----:B------:R-:W-:Y:S04]  /*1310*/  STS.U16 [R5+UR6+0xe000], R77 ;  /* 0x00e0004d05007988 */ /* 0x000fe80008000406 */
[----:B------:R-:W-:Y:S04]  /*1320*/  STS.U16 [R5+UR6+0xf000], R79 ;  /* 0x00f0004f05007988 */ /* 0x000fe80008000406 */
[----:B------:R0:W-:Y:S04]  /*1330*/  STS.U16 [R2+UR6+0x1400], R11 ;  /* 0x0014000b02007988 */ /* 0x0001e80008000406 */
[----:B------:R-:W-:Y:S04]  /*1340*/  STS.U16 [R2+UR6+0x400], R6 ;  /* 0x0004000602007988 */ /* 0x000fe80008000406 */
[----:B------:R-:W-:Y:S01]  /*1350*/  STS.U16 [R2+UR6+0x2400], R15 ;  /* 0x0024000f02007988 */ /* 0x000fe20008000406 */
[----:B0-----:R-:W-:-:S03]  /*1360*/  LOP3.LUT R11, R5, 0x40, RZ, 0x3c, !PT ;  /* 0x00000040050b7812 */ /* 0x001fc600078e3cff */
        /* <DEDUP_REMOVED lines=45> */
[----:B------:R0:W-:Y:S02]  /*1640*/  STS.U16 [R2+UR6+0xfc00], R9 ;  /* 0x00fc000902007988 */ /* 0x0001e40008000406 */
[----:B0-----:R-:W-:-:S05]  /*1650*/  VIADD R2, R3, 0x100 ;  /* 0x0000010003027836 */ /* 0x001fca0000000000 */
[----:B------:R-:W-:Y:S02]  /*1660*/  ISETP.GE.AND P0, PT, R2, 0x1, PT ;  /* 0x000000010200780c */ /* 0x000fe40003f06270 */
[----:B------:R-:W-:Y:S02]  /*1670*/  CS2R R62, SRZ ;  /* 0x00000000003e7805 */ /* 0x000fe4000001ff00 */
[----:B------:R-:W-:Y:S02]  /*1680*/  CS2R R16, SRZ ;  /* 0x0000000000107805 */ /* 0x000fe4000001ff00 */
[----:B------:R-:W-:Y:S02]  /*1690*/  CS2R R18, SRZ ;  /* 0x0000000000127805 */ /* 0x000fe4000001ff00 */
[----:B------:R-:W-:Y:S02]  /*16a0*/  CS2R R20, SRZ ;  /* 0x0000000000147805 */ /* 0x000fe4000001ff00 */
[----:B------:R-:W-:-:S02]  /*16b0*/  CS2R R22, SRZ ;  /* 0x0000000000167805 */ /* 0x000fc4000001ff00 */
[----:B------:R-:W-:Y:S02]  /*16c0*/  CS2R R24, SRZ ;  /* 0x0000000000187805 */ /* 0x000fe4000001ff00 */
        /* <DEDUP_REMOVED lines=25> */
[C---:B------:R-:W-:Y:S01]  /*1860*/  LOP3.LUT R6, R0.reuse, 0x7, RZ, 0xc0, !PT ;  /* 0x0000000700067812 */ /* 0x040fe200078ec0ff */
[----:B------:R-:W-:Y:S01]  /*1870*/  IMAD.SHL.U32 R12, R0, 0x2, RZ ;  /* 0x00000002000c7824 */ /* 0x000fe200078e00ff */
[----:B------:R-:W-:Y:S06]  /*1880*/  @!P0 BRA `(.L_x_0) ;  /* 0x0000001800008947 */ /* 0x000fec0003800000 */
[----:B------:R-:W-:Y:S01]  /*1890*/  LOP3.LUT R11, R12, 0x10, RZ, 0xc0, !PT ;  /* 0x000000100c0b7812 */ /* 0x000fe200078ec0ff */
[----:B------:R-:W0:Y:S01]  /*18a0*/  LDC.64 R8, c[0x0][0x3c0] ;  /* 0x0000f000ff087b82 */ /* 0x000e220000000a00 */
[----:B------:R-:W-:Y:S01]  /*18b0*/  LOP3.LUT R5, R0, 0x1e0, RZ, 0xc0, !PT ;  /* 0x000001e000057812 */ /* 0x000fe200078ec0ff */
[----:B------:R-:W-:Y:S01]  /*18c0*/  IMAD R14, R6, 0x210, RZ ;  /* 0x00000210060e7824 */ /* 0x000fe200078e02ff */
[----:B------:R-:W1:Y:S01]  /*18d0*/  LDCU UR4, c[0x0][0x3c8] ;  /* 0x00007900ff0477ac */ /* 0x000e620008000800 */
[--C-:B------:R-:W-:Y:S01]  /*18e0*/  SHF.R.U32.HI R15, RZ, 0x2, R0.reuse ;  /* 0x00000002ff0f7819 */ /* 0x100fe20000011600 */
[----:B------:R-:W-:Y:S01]  /*18f0*/  IMAD.MOV.U32 R104, RZ, RZ, 0x3f800000 ;  /* 0x3f800000ff687424 */ /* 0x000fe200078e00ff */
[----:B------:R-:W-:Y:S01]  /*1900*/  LOP3.LUT R13, R0, 0x10, RZ, 0xc0, !PT ;  /* 0x00000010000d7812 */ /* 0x000fe200078ec0ff */
[----:B------:R-:W2:Y:S01]  /*1910*/  LDCU.64 UR10, c[0x0][0x388] ;  /* 0x00007100ff0a77ac */ /* 0x000ea20008000a00 */
[----:B------:R-:W-:Y:S01]  /*1920*/  LOP3.LUT R11, R11, 0x1e0, R0, 0xf8, !PT ;  /* 0x000001e00b0b7812 */ /* 0x000fe200078ef800 */
[----:B------:R-:W3:Y:S01]  /*1930*/  LDC R20, c[0x0][0x3d8] ;  /* 0x0000f600ff147b82 */ /* 0x000ee20000000800 */
[----:B------:R-:W-:Y:S01]  /*1940*/  SHF.L.U32 R7, R4, 0x1, RZ ;  /* 0x0000000104077819 */ /* 0x000fe200000006ff */
[----:B------:R-:W-:Y:S01]  /*1950*/  IMAD.MOV.U32 R106, RZ, RZ, -0x800000 ;  /* 0xff800000ff6a7424 */ /* 0x000fe200078e00ff */
[----:B------:R-:W-:Y:S01]  /*1960*/  SHF.R.U32.HI R10, RZ, 0x1, R5 ;  /* 0x00000001ff0a7819 */ /* 0x000fe20000011605 */
[----:B------:R-:W-:Y:S01]  /*1970*/  IMAD.MOV.U32 R105, RZ, RZ, -0x800000 ;  /* 0xff800000ff697424 */ /* 0x000fe200078e00ff */
[----:B------:R-:W-:Y:S01]  /*1980*/  LOP3.LUT R4, R0, 0x180, RZ, 0xc0, !PT ;  /* 0x0000018000047812 */ /* 0x000fe200078ec0ff */
[----:B------:R-:W-:Y:S01]  /*1990*/  IMAD.MOV.U32 R103, RZ, RZ, 0x3f800000 ;  /* 0x3f800000ff677424 */ /* 0x000fe200078e00ff */
[----:B------:R-:W-:-:S02]  /*19a0*/  SGXT.U32 R5, R15, 0x3 ;  /* 0x000000030f05781a */ /* 0x000fc40000000000 */
[----:B------:R-:W-:Y:S02]  /*19b0*/  CS2R R60, SRZ ;  /* 0x00000000003c7805 */ /* 0x000fe4000001ff00 */
[C---:B------:R-:W-:Y:S02]  /*19c0*/  LEA R16, R13.reuse, UR6, 0x8 ;  /* 0x000000060d107c11 */ /* 0x040fe4000f8e40ff */
[----:B------:R-:W-:Y:S02]  /*19d0*/  CS2R R62, SRZ ;  /* 0x00000000003e7805 */ /* 0x000fe4000001ff00 */
[----:B------:R-:W-:Y:S02]  /*19e0*/  LOP3.LUT R11, R14, R11, RZ, 0x3c, !PT ;  /* 0x0000000b0e0b7212 */ /* 0x000fe400078e3cff */
[----:B------:R-:W-:Y:S02]  /*19f0*/  CS2R R22, SRZ ;  /* 0x0000000000167805 */ /* 0x000fe4000001ff00 */
[----:B------:R-:W-:Y:S01]  /*1a00*/  SHF.R.S32.HI R14, RZ, 0x2, R0 ;  /* 0x00000002ff0e7819 */ /* 0x000fe20000011400 */
[----:B------:R-:W-:Y:S01]  /*1a10*/  IMAD R19, R13, -0xf0, R16 ;  /* 0xffffff100d137824 */ /* 0x000fe200078e0210 */
[----:B------:R-:W-:Y:S01]  /*1a20*/  SHF.R.U32.HI R4, RZ, 0x3, R4 ;  /* 0x00000003ff047819 */ /* 0x000fe20000011604 */
[----:B------:R-:W-:Y:S01]  /*1a30*/  IMAD R13, R6, 0x110, RZ ;  /* 0x00000110060d7824 */ /* 0x000fe200078e02ff */
[----:B------:R-:W-:Y:S01]  /*1a40*/  LOP3.LUT R3, R3, R10, R5, 0xfe, !PT ;  /* 0x0000000a03037212 */ /* 0x000fe200078efe05 */
[----:B------:R-:W-:Y:S01]  /*1a50*/  IMAD.IADD R5, R11, 0x1, R16 ;  /* 0x000000010b057824 */ /* 0x000fe200078e0210 */
[----:B------:R-:W-:Y:S01]  /*1a60*/  SGXT R14, R14, 0x1 ;  /* 0x000000010e0e781a */ /* 0x000fe20000000200 */
[----:B------:R-:W4:Y:S01]  /*1a70*/  LDC.64 R10, c[0x0][0x3d0] ;  /* 0x0000f400ff0a7b82 */ /* 0x000f220000000a00 */
[----:B------:R-:W-:-:S02]  /*1a80*/  SHF.R.S32.HI R15, RZ, 0x6, R0 ;  /* 0x00000006ff0f7819 */ /* 0x000fc40000011400 */
[----:B------:R-:W-:Y:S02]  /*1a90*/  CS2R R24, SRZ ;  /* 0x0000000000187805 */ /* 0x000fe4000001ff00 */
[----:B------:R-:W-:Y:S02]  /*1aa0*/  LOP3.LUT R4, R7, R4, RZ, 0x3c, !PT ;  /* 0x0000000407047212 */ /* 0x000fe400078e3cff */
[----:B------:R-:W-:Y:S02]  /*1ab0*/  CS2R R26, SRZ ;  /* 0x00000000001a7805 */ /* 0x000fe4000001ff00 */
[C---:B------:R-:W-:Y:S02]  /*1ac0*/  LOP3.LUT R7, R0.reuse, 0x7f, RZ, 0xc0, !PT ;  /* 0x0000007f00077812 */ /* 0x040fe400078ec0ff */
[----:B------:R-:W-:Y:S02]  /*1ad0*/  CS2R R28, SRZ ;  /* 0x00000000001c7805 */ /* 0x000fe4000001ff00 */
[----:B------:R-:W-:-:S02]  /*1ae0*/  LOP3.LUT R6, R0, 0x3, RZ, 0xc0, !PT ;  /* 0x0000000300067812 */ /* 0x000fc400078ec0ff */
[----:B------:R-:W-:Y:S02]  /*1af0*/  CS2R R30, SRZ ;  /* 0x00000000001e7805 */ /* 0x000fe4000001ff00 */
[----:B------:R-:W-:Y:S01]  /*1b00*/  LOP3.LUT R17, R14, 0x90, RZ, 0xc0, !PT ;  /* 0x000000900e117812 */ /* 0x000fe200078ec0ff */
[----:B-1----:R-:W-:Y:S01]  /*1b10*/  IMAD R14, R7, UR4, RZ ;  /* 0x00000004070e7c24 */ /* 0x002fe2000f8e02ff */
[----:B------:R-:W-:Y:S01]  /*1b20*/  SGXT R15, R15, 0x1 ;  /* 0x000000010f0f781a */ /* 0x000fe20000000200 */
[----:B------:R-:W1:Y:S01]  /*1b30*/  LDCU.64 UR4, c[0x0][0x390] ;  /* 0x00007200ff0477ac */ /* 0x000e620008000a00 */
[----:B------:R-:W-:Y:S01]  /*1b40*/  LOP3.LUT R7, R13, 0x30, R12, 0x78, !PT ;  /* 0x000000300d077812 */ /* 0x000fe200078e780c */
[----:B------:R-:W-:Y:S01]  /*1b50*/  IMAD R17, R6, 0x20, R17 ;  /* 0x0000002006117824 */ /* 0x000fe200078e0211 */
[----:B------:R-:W-:Y:S01]  /*1b60*/  LOP3.LUT R15, R15, 0x90, RZ, 0xc0, !PT ;  /* 0x000000900f0f7812 */ /* 0x000fe200078ec0ff */
[----:B0-----:R-:W-:Y:S01]  /*1b70*/  IMAD R13, R8, UR7, RZ ;  /* 0x00000007080d7c24 */ /* 0x001fe2000f8e02ff */
[----:B------:R-:W-:-:S02]  /*1b80*/  LOP3.LUT R16, R0, 0xf, RZ, 0xc0, !PT ;  /* 0x0000000f00107812 */ /* 0x000fc400078ec0ff */
[----:B------:R-:W-:Y:S02]  /*1b90*/  CS2R R32, SRZ ;  /* 0x0000000000207805 */ /* 0x000fe4000001ff00 */
[--C-:B------:R-:W-:Y:S01]  /*1ba0*/  LOP3.LUT R98, R15, 0x37e, R12.reuse, 0x78, !PT ;  /* 0x0000037e0f627812 */ /* 0x100fe200078e780c */
[C---:B------:R-:W-:Y:S01]  /*1bb0*/  IMAD.SHL.U32 R15, R14.reuse, 0x2, RZ ;  /* 0x000000020e0f7824 */ /* 0x040fe200078e00ff */
[----:B------:R-:W-:Y:S01]  /*1bc0*/  LOP3.LUT R8, R17, 0x10, R12, 0x78, !PT ;  /* 0x0000001011087812 */ /* 0x000fe200078e780c */
[----:B------:R-:W-:Y:S01]  /*1bd0*/  IMAD.SHL.U32 R12, R13, 0x2, RZ ;  /* 0x000000020d0c7824 */ /* 0x000fe200078e00ff */
[----:B------:R-:W-:Y:S01]  /*1be0*/  SHF.R.U32.HI R17, RZ, 0x7, R0 ;  /* 0x00000007ff117819 */ /* 0x000fe20000011600 */
[----:B------:R-:W-:Y:S01]  /*1bf0*/  IMAD.HI R14, R14, 0x2, RZ ;  /* 0x000000020e0e7827 */ /* 0x000fe200078e02ff */
[----:B------:R-:W-:Y:S02]  /*1c00*/  MOV R100, RZ ;  /* 0x000000ff00647202 */ /* 0x000fe40000000f00 */
[----:B------:R-:W-:-:S02]  /*1c10*/  CS2R R34, SRZ ;  /* 0x0000000000227805 */ /* 0x000fc4000001ff00 */
[----:B--2---:R-:W-:Y:S01]  /*1c20*/  IADD3 R117, P0, P1, R15, UR10, R12 ;  /* 0x0000000a0f757c10 */ /* 0x004fe2000f91e00c */
[----:B------:R-:W-:Y:S01]  /*1c30*/  IMAD.HI R13, R13, 0x2, RZ ;  /* 0x000000020d0d7827 */ /* 0x000fe200078e02ff */
[----:B------:R-:W-:Y:S02]  /*1c40*/  SGXT.U32 R12, R17, 0x2 ;  /* 0x00000002110c781a */ /* 0x000fe40000000000 */
[----:B------:R-:W-:Y:S02]  /*1c50*/  CS2R R36, SRZ ;  /* 0x0000000000247805 */ /* 0x000fe4000001ff00 */
[----:B------:R-:W-:Y:S01]  /*1c60*/  SHF.R.U32.HI R15, RZ, 0x4, R0 ;  /* 0x00000004ff0f7819 */ /* 0x000fe20000011600 */
[----:B----4-:R-:W-:Y:S01]  /*1c70*/  IMAD R17, R16, R11, RZ ;  /* 0x0000000b10117224 */ /* 0x010fe200078e02ff */
[----:B------:R-:W-:Y:S01]  /*1c80*/  IADD3.X R21, PT, PT, R14, UR11, R13, P0, P1 ;  /* 0x0000000b0e157c10 */ /* 0x000fe200087e240d */
[----:B------:R-:W-:Y:S01]  /*1c90*/  IMAD R16, R12, R9, RZ ;  /* 0x000000090c107224 */ /* 0x000fe200078e02ff */
[----:B------:R-:W-:Y:S01]  /*1ca0*/  SGXT.U32 R12, R15, 0x5 ;  /* 0x000000050f0c781a */ /* 0x000fe20000000000 */
[----:B------:R-:W-:Y:S01]  /*1cb0*/  IMAD R10, R10, UR7, RZ ;  /* 0x000000070a0a7c24 */ /* 0x000fe2000f8e02ff */
[----:B------:R-:W-:Y:S01]  /*1cc0*/  CS2R R38, SRZ ;  /* 0x0000000000267805 */ /* 0x000fe2000001ff00 */
[----:B------:R-:W-:Y:S01]  /*1cd0*/  IMAD.SHL.U32 R18, R17, 0x2, RZ ;  /* 0x0000000211127824 */ /* 0x000fe200078e00ff */
[----:B------:R-:W-:Y:S01]  /*1ce0*/  LEA R14, R9, R16, 0x2 ;  /* 0x00000010090e7211 */ /* 0x000fe200078e10ff */
[----:B------:R-:W-:Y:S01]  /*1cf0*/  IMAD.SHL.U32 R15, R10, 0x2, RZ ;  /* 0x000000020a0f7824 */ /* 0x000fe200078e00ff */
[-C--:B------:R-:W-:Y:S01]  /*1d00*/  LEA R122, P0, R16, R117.reuse, 0x1 ;  /* 0x00000075107a7211 */ /* 0x080fe200078008ff */
[----:B------:R-:W-:Y:S01]  /*1d10*/  IMAD.IADD R8, R8, 0x1, R19 ;  /* 0x0000000108087824 */ /* 0x000fe200078e0213 */
[----:B------:R-:W-:Y:S01]  /*1d20*/  LEA R120, P1, R14, R117, 0x1 ;  /* 0x000000750e787211 */ /* 0x000fe200078208ff */
[----:B---3--:R-:W-:Y:S01]  /*1d30*/  IMAD R19, R12, R20, RZ ;  /* 0x000000140c137224 */ /* 0x008fe200078e02ff */
[----:B-1----:R-:W-:Y:S01]  /*1d40*/  IADD3 R108, P4, P5, R18, UR4, R15 ;  /* 0x00000004126c7c10 */ /* 0x002fe2000fd9e00f */
[----:B------:R-:W-:Y:S01]  /*1d50*/  IMAD.HI R13, R10, 0x2, RZ ;  /* 0x000000020a0d7827 */ /* 0x000fe200078e02ff */
[----:B------:R-:W-:-:S02]  /*1d60*/  LEA.HI.X.SX32 R123, R16, R21, 0x1, P0 ;  /* 0x00000015107b7211 */ /* 0x000fc400000f0eff */
[----:B------:R-:W-:Y:S02]  /*1d70*/  CS2R R40, SRZ ;  /* 0x0000000000287805 */ /* 0x000fe4000001ff00 */
[----:B------:R-:W-:Y:S01]  /*1d80*/  LEA.HI.X.SX32 R121, R14, R21, 0x1, P1 ;  /* 0x000000150e797211 */ /* 0x000fe200008f0eff */
[----:B------:R-:W-:Y:S01]  /*1d90*/  IMAD R10, R9, 0x4, R14 ;  /* 0x00000004090a7824 */ /* 0x000fe200078e020e */
[----:B------:R-:W-:Y:S01]  /*1da0*/  LEA R114, P0, R19, R108, 0x1 ;  /* 0x0000006c13727211 */ /* 0x000fe200078008ff */
[----:B------:R-:W-:Y:S01]  /*1db0*/  IMAD R15, R20, 0x20, R19 ;  /* 0x00000020140f7824 */ /* 0x000fe200078e0213 */
[----:B------:R-:W-:Y:S01]  /*1dc0*/  CS2R R42, SRZ ;  /* 0x00000000002a7805 */ /* 0x000fe2000001ff00 */
[----:B------:R-:W-:Y:S01]  /*1dd0*/  IMAD.HI R18, R17, 0x2, RZ ;  /* 0x0000000211127827 */ /* 0x000fe200078e02ff */
[----:B------:R-:W-:Y:S02]  /*1de0*/  LEA R118, P2, R10, R117, 0x1 ;  /* 0x000000750a767211 */ /* 0x000fe400078408ff */
[----:B------:R-:W-:-:S02]  /*1df0*/  CS2R R44, SRZ ;  /* 0x00000000002c7805 */ /* 0x000fc4000001ff00 */
[-C--:B------:R-:W-:Y:S01]  /*1e00*/  LEA R112, P1, R15, R108.reuse, 0x1 ;  /* 0x0000006c0f707211 */ /* 0x080fe200078208ff */
[----:B------:R-:W-:Y:S01]  /*1e10*/  IMAD R12, R9, 0x4, R10 ;  /* 0x00000004090c7824 */ /* 0x000fe200078e020a */
[----:B------:R-:W-:Y:S01]  /*1e20*/  LEA.HI.X.SX32 R119, R10, R21, 0x1, P2 ;  /* 0x000000150a777211 */ /* 0x000fe200010f0eff */
[----:B------:R-:W-:Y:S01]  /*1e30*/  IMAD R17, R20, 0x20, R15 ;  /* 0x0000002014117824 */ /* 0x000fe200078e020f */
[----:B------:R-:W-:Y:S02]  /*1e40*/  IADD3.X R18, PT, PT, R18, UR5, R13, P4, P5 ;  /* 0x0000000512127c10 */ /* 0x000fe4000a7ea40d */
[----:B------:R-:W-:Y:S02]  /*1e50*/  CS2R R46, SRZ ;  /* 0x00000000002e7805 */ /* 0x000fe4000001ff00 */
[----:B------:R-:W-:Y:S01]  /*1e60*/  LEA R116, P3, R12, R117, 0x1 ;  /* 0x000000750c747211 */ /* 0x000fe200078608ff */
[----:B------:R-:W-:Y:S01]  /*1e70*/  IMAD R10, R20, 0x20, R17 ;  /* 0x00000020140a7824 */ /* 0x000fe200078e0211 */
[----:B------:R-:W-:-:S02]  /*1e80*/  LEA R110, P2, R17, R108, 0x1 ;  /* 0x0000006c116e7211 */ /* 0x000fc400078408ff */
[----:B------:R-:W-:Y:S02]  /*1e90*/  CS2R R48, SRZ ;  /* 0x0000000000307805 */ /* 0x000fe4000001ff00 */
[----:B------:R-:W-:Y:S02]  /*1ea0*/  LEA.HI.X.SX32 R117, R12, R21, 0x1, P3 ;  /* 0x000000150c757211 */ /* 0x000fe400018f0eff */
[----:B------:R-:W-:Y:S02]  /*1eb0*/  CS2R R20, SRZ ;  /* 0x0000000000147805 */ /* 0x000fe4000001ff00 */
[----:B------:R-:W-:Y:S02]  /*1ec0*/  LEA R108, P3, R10, R108, 0x1 ;  /* 0x0000006c0a6c7211 */ /* 0x000fe400078608ff */
[----:B------:R-:W-:Y:S02]  /*1ed0*/  CS2R R50, SRZ ;  /* 0x0000000000327805 */ /* 0x000fe4000001ff00 */
[----:B------:R-:W-:-:S02]  /*1ee0*/  LEA.HI.X.SX32 R115, R19, R18, 0x1, P0 ;  /* 0x0000001213737211 */ /* 0x000fc400000f0eff */
[----:B------:R-:W-:Y:S02]  /*1ef0*/  CS2R R52, SRZ ;  /* 0x0000000000347805 */ /* 0x000fe4000001ff00 */
[-C--:B------:R-:W-:Y:S02]  /*1f00*/  LEA.HI.X.SX32 R113, R15, R18.reuse, 0x1, P1 ;  /* 0x000000120f717211 */ /* 0x080fe400008f0eff */
[----:B------:R-:W-:Y:S02]  /*1f10*/  CS2R R54, SRZ ;  /* 0x0000000000367805 */ /* 0x000fe4000001ff00 */
[-C--:B------:R-:W-:Y:S02]  /*1f20*/  LEA.HI.X.SX32 R111, R17, R18.reuse, 0x1, P2 ;  /* 0x00000012116f7211 */ /* 0x080fe400010f0eff */
[----:B------:R-:W-:Y:S02]  /*1f30*/  CS2R R16, SRZ ;  /* 0x0000000000107805 */ /* 0x000fe4000001ff00 */
[----:B------:R-:W-:Y:S01]  /*1f40*/  LEA.HI.X.SX32 R109, R10, R18, 0x1, P3 ;  /* 0x000000120a6d7211 */ /* 0x000fe200018f0eff */
[----:B------:R-:W-:Y:S01]  /*1f50*/  IMAD.MOV.U32 R10, RZ, RZ, RZ ;  /* 0x000000ffff0a7224 */ /* 0x000fe200078e00ff */
        /* <DEDUP_REMOVED lines=11> */
[----:B------:R-:W-:Y:S01]  /*2010*/  LOP3.LUT R99, R7, 0x40, RZ, 0x3c, !PT ;  /* 0x0000004007637812 */ /* 0x000fe200078e3cff */
[----:B------:R-:W0:Y:S01]  /*2020*/  LDCU UR10, c[0x0][0x3a8] ;  /* 0x00007500ff0a77ac */ /* 0x000e220008000800 */
[----:B------:R-:W-:-:S02]  /*2030*/  LOP3.LUT R102, R3, 0x8, RZ, 0xfc, !PT ;  /* 0x0000000803667812 */ /* 0x000fc400078efcff */
[----:B------:R-:W-:Y:S01]  /*2040*/  LOP3.LUT R101, R4, 0x40, RZ, 0x3c, !PT ;  /* 0x0000004004657812 */ /* 0x000fe200078e3cff */
[----:B------:R-:W-:Y:S01]  /*2050*/  UMOV UR4, URZ ;  /* 0x000000ff00047c82 */ /* 0x000fe20008000000 */
[----:B------:R-:W-:-:S05]  /*2060*/  UMOV UR5, URZ ;  /* 0x000000ff00057c82 */ /* 0x000fca0008000000 */
.L_x_1:
[----:B------:R-:W-:-:S04]  /*2070*/  IMAD.WIDE R14, R100, 0x2, R122 ;  /* 0x00000002640e7825 */ /* 0x000fc800078e027a */
[C---:B------:R-:W-:Y:S01]  /*2080*/  IMAD.WIDE R12, R100.reuse, 0x2, R118 ;  /* 0x00000002640c7825 */ /* 0x040fe200078e0276 */
[----:B------:R-:W2:Y:S03]  /*2090*/  LDG.E.U16 R107, desc[UR8][R14.64] ;  /* 0x000000080e6b7981 */ /* 0x000ea6000c1e1500 */
[C---:B------:R-:W-:Y:S01]  /*20a0*/  IMAD.WIDE R92, R100.reuse, 0x2, R116 ;  /* 0x00000002645c7825 */ /* 0x040fe200078e0274 */
[----:B------:R-:W3:Y:S03]  /*20b0*/  LDG.E.U16 R125, desc[UR8][R12.64] ;  /* 0x000000080c7d7981 */ /* 0x000ee6000c1e1500 */
[----:B------:R-:W-:Y:S02]  /*20c0*/  IMAD.WIDE R80, R100, 0x2, R120 ;  /* 0x0000000264507825 */ /* 0x000fe400078e0278 */
[----:B------:R-:W4:Y:S04]  /*20d0*/  LDG.E.U16 R92, desc[UR8][R92.64] ;  /* 0x000000085c5c7981 */ /* 0x000f28000c1e1500 */
[----:B------:R-:W5:Y:S01]  /*20e0*/  LDG.E.U16 R124, desc[UR8][R80.64] ;  /* 0x00000008507c7981 */ /* 0x000f62000c1e1500 */
[----:B------:R-:W-:Y:S06]  /*20f0*/  BAR.SYNC.DEFER_BLOCKING 0x0 ;  /* 0x0000000000007b1d */ /* 0x000fec0000010000 */
[----:B--2---:R-:W-:Y:S04]  /*2100*/  STS.U16 [R4+UR6+0x10000], R107 ;  /* 0x0100006b04007988 */ /* 0x004fe80008000406 */
[----:B---3--:R-:W-:Y:S04]  /*2110*/  STS.U16 [R4+UR6+0x10800], R125 ;  /* 0x0108007d04007988 */ /* 0x008fe80008000406 */
[----:B----4-:R-:W-:Y:S04]  /*2120*/  STS.U16 [R101+UR6+0x10c00], R92 ;  /* 0x010c005c65007988 */ /* 0x010fe80008000406 */
[----:B-----5:R-:W-:Y:S01]  /*2130*/  STS.U16 [R101+UR6+0x10400], R124 ;  /* 0x0104007c65007988 */ /* 0x020fe20008000406 */
[----:B------:R-:W-:Y:S06]  /*2140*/  BAR.SYNC.DEFER_BLOCKING 0x0 ;  /* 0x0000000000007b1d */ /* 0x000fec0000010000 */
[----:B------:R-:W-:Y:S04]  /*2150*/  LDSM.16.MT88.4 R84, [R5] ;  /* 0x000000000554783b */ /* 0x000fe80000004200 */
[----:B------:R-:W1:Y:S04]  /*2160*/  LDSM.16.M88.4 R88, [R7+UR6+0x10000] ;  /* 0x010000060758783b */ /* 0x000e680008000200 */
[----:B------:R-:W2:Y:S04]  /*2170*/  LDSM.16.M88.4 R12, [R7+UR6+0x10800] ;  /* 0x01080006070c783b */ /* 0x000ea80008000200 */
[----:B------:R-:W3:Y:S01]  /*2180*/  LDSM.16.MT88.4 R80, [R5+0x2000] ;  /* 0x002000000550783b */ /* 0x000ee20000004200 */
[C---:B-1----:R-:W-:Y:S08]  /*2190*/  HMMA.16816.F32.BF16 R92, R84.reuse, R88, RZ ;  /* 0x00000058545c723c */ /* 0x042ff000000418ff */
[----:B--2---:R-:W-:-:S12]  /*21a0*/  HMMA.16816.F32.BF16 R84, R84, R12, RZ ;  /* 0x0000000c5454723c */ /* 0x004fd800000418ff */
[C---:B---3--:R-:W-:Y:S01]  /*21b0*/  HMMA.16816.F32.BF16 R88, R80.reuse, R90, R92 ;  /* 0x0000005a5058723c */ /* 0x048fe2000004185c */
[----:B------:R-:W-:Y:S07]  /*21c0*/  LDSM.16.M88.4 R92, [R99+UR6+0x10800] ;  /* 0x01080006635c783b */ /* 0x000fee0008000200 */
[----:B------:R-:W-:Y:S01]  /*21d0*/  HMMA.16816.F32.BF16 R80, R80, R14, R84 ;  /* 0x0000000e5050723c */ /* 0x000fe20000041854 */
[----:B------:R-:W1:Y:S04]  /*21e0*/  LDSM.16.MT88.4 R84, [R5+0x4000] ;  /* 0x004000000554783b */ /* 0x000e680000004200 */
[----:B------:R-:W2:-:S15]  /*21f0*/  LDSM.16.M88.4 R12, [R99+UR6+0x10000] ;  /* 0x01000006630c783b */ /* 0x000e9e0008000200 */
[C---:B-1----:R-:W-:Y:S08]  /*2200*/  HMMA.16816.F32.BF16 R80, R84.reuse, R92, R80 ;  /* 0x0000005c5450723c */ /* 0x042ff00000041850 */
[----:B--2---:R-:W-:Y:S01]  /*2210*/  HMMA.16816.F32.BF16 R88, R84, R12, R88 ;  /* 0x0000000c5458723c */ /* 0x004fe20000041858 */
[----:B------:R-:W1:-:S15]  /*2220*/  LDSM.16.MT88.4 R84, [R5+0x6000] ;  /* 0x006000000554783b */ /* 0x000e5e0000004200 */
[----:B------:R-:W-:-:S04]  /*2230*/  NOP ;  /* 0x0000000000007918 */ /* 0x000fc80000000000 */
[C---:B-1----:R-:W-:Y:S01]  /*2240*/  HMMA.16816.F32.BF16 R12, R84.reuse, R14, R88 ;  /* 0x0000000e540c723c */ /* 0x042fe20000041858 */
        /* <DEDUP_REMOVED lines=12> */
[----:B------:R-:W2:Y:S07]  /*2310*/  LDSM.16.M88.4 R88, [R99+UR6+0x10880] ;  /* 0x010880066358783b */ /* 0x000eae0008000200 */
[C---:B-1----:R-:W-:Y:S08]  /*2320*/  HMMA.16816.F32.BF16 R12, R84.reuse, R80, R12 ;  /* 0x00000050540c723c */ /* 0x042ff0000004180c */
[----:B--2---:R-:W-:Y:S01]  /*2330*/  HMMA.16816.F32.BF16 R92, R84, R88, R92 ;  /* 0x00000058545c723c */ /* 0x004fe2000004185c */
[----:B------:R-:W1:Y:S01]  /*2340*/  LDSM.16.MT88.4 R84, [R5+0xe000] ;  /* 0x00e000000554783b */ /* 0x000e620000004200 */
[----:B------:R-:W-:-:S04]  /*2350*/  IMAD.WIDE R88, R10, 0x2, R110 ;  /* 0x000000020a587825 */ /* 0x000fc800078e026e */
[----:B------:R-:W-:-:S04]  /*2360*/  IMAD.WIDE R80, R10, 0x2, R112 ;  /* 0x000000020a507825 */ /* 0x000fc800078e0270 */
[C---:B------:R-:W-:Y:S02]  /*2370*/  IMAD.WIDE R124, R10.reuse, 0x2, R114 ;  /* 0x000000020a7c7825 */ /* 0x040fe400078e0272 */
[----:B------:R-:W2:Y:S01]  /*2380*/  LDG.E.U16 R80, desc[UR8][R80.64] ;  /* 0x0000000850507981 */ /* 0x000ea2000c1e1500 */
[----:B-1----:R-:W-:Y:S03]  /*2390*/  HMMA.16816.F32.BF16 R12, R84, R82, R12 ;  /* 0x00000052540c723c */ /* 0x002fe6000004180c */
[----:B------:R1:W3:Y:S04]  /*23a0*/  LDG.E.U16 R83, desc[UR8][R88.64] ;  /* 0x0000000858537981 */ /* 0x0002e8000c1e1500 */
[----:B------:R-:W4:Y:S01]  /*23b0*/  LDG.E.U16 R82, desc[UR8][R124.64] ;  /* 0x000000087c527981 */ /* 0x000f22000c1e1500 */
[----:B-1----:R-:W-:-:S05]  /*23c0*/  IMAD.WIDE R88, R10, 0x2, R108 ;  /* 0x000000020a587825 */ /* 0x002fca00078e026c */
[----:B------:R1:W5:Y:S01]  /*23d0*/  LDG.E.U16 R81, desc[UR8][R88.64] ;  /* 0x0000000858517981 */ /* 0x000362000c1e1500 */
[----:B------:R-:W-:Y:S01]  /*23e0*/  HMMA.16816.F32.BF16 R92, R84, R90, R92 ;  /* 0x0000005a545c723c */ /* 0x000fe2000004185c */
[----:B------:R-:W-:-:S04]  /*23f0*/  LEA R90, P0, R6, UR4, 0x1 ;  /* 0x00000004065a7c11 */ /* 0x000fc8000f8008ff */
[----:B0-----:R-:W-:Y:S01]  /*2400*/  FMUL R12, R12, UR10 ;  /* 0x0000000a0c0c7c20 */ /* 0x001fe20008400000 */
[----:B------:R-:W-:Y:S01]  /*2410*/  FMUL R13, R13, UR10 ;  /* 0x0000000a0d0d7c20 */ /* 0x000fe20008400000 */
[----:B------:R-:W-:Y:S01]  /*2420*/  FMUL R14, R14, UR10 ;  /* 0x0000000a0e0e7c20 */ /* 0x000fe20008400000 */
[----:B------:R-:W-:Y:S01]  /*2430*/  IADD3 R84, P2, PT, R90, 0x8, RZ ;  /* 0x000000085a547810 */ /* 0x000fe20007f5e0ff */
[----:B------:R-:W-:Y:S01]  /*2440*/  IMAD.X R87, RZ, RZ, UR5, P0 ;  /* 0x00000005ff577e24 */ /* 0x000fe200080e06ff */
[----:B------:R-:W-:Y:S02]  /*2450*/  BAR.SYNC.DEFER_BLOCKING 0x0 ;  /* 0x0000000000007b1d */ /* 0x000fe40000010000 */
[-C--:B------:R-:W-:Y:S01]  /*2460*/  ISETP.GT.U32.AND P1, PT, R84, R3.reuse, PT ;  /* 0x000000035400720c */ /* 0x080fe20003f24070 */
[----:B------:R-:W-:Y:S01]  /*2470*/  IMAD.X R84, RZ, RZ, R87, P2 ;  /* 0x000000ffff547224 */ /* 0x000fe200010e0657 */
[C---:B------:R-:W-:Y:S02]  /*2480*/  IADD3 R91, P2, PT, R90.reuse, 0x9, RZ ;  /* 0x000000095a5b7810 */ /* 0x040fe40007f5e0ff */
[----:B------:R-:W-:-:S02]  /*2490*/  ISETP.GT.U32.AND P0, PT, R90, R3, PT ;  /* 0x000000035a00720c */ /* 0x000fc40003f04070 */
[-C--:B------:R-:W-:Y:S01]  /*24a0*/  ISETP.GE.U32.AND P3, PT, R90, R3.reuse, PT ;  /* 0x000000035a00720c */ /* 0x080fe20003f66070 */
[----:B-1----:R-:W-:Y:S01]  /*24b0*/  IMAD.X R89, RZ, RZ, R87, P2 ;  /* 0x000000ffff597224 */ /* 0x002fe200010e0657 */
[----:B------:R-:W-:Y:S01]  /*24c0*/  ISETP.GT.U32.AND.EX P1, PT, R84, RZ, PT, P1 ;  /* 0x000000ff5400720c */ /* 0x000fe20003f24110 */
[----:B------:R-:W-:Y:S01]  /*24d0*/  FMUL R84, R92, UR10 ;  /* 0x0000000a5c547c20 */ /* 0x000fe20008400000 */
[C---:B------:R-:W-:Y:S02]  /*24e0*/  ISETP.GT.U32.AND.EX P0, PT, R87.reuse, RZ, PT, P0 ;  /* 0x000000ff5700720c */ /* 0x040fe40003f04100 */
[----:B------:R-:W-:Y:S02]  /*24f0*/  ISETP.GE.U32.AND.EX P3, PT, R87, RZ, PT, P3 ;  /* 0x000000ff5700720c */ /* 0x000fe40003f66130 */
[----:B------:R-:W-:Y:S01]  /*2500*/  ISETP.GT.U32.AND P4, PT, R91, R3, PT ;  /* 0x000000035b00720c */ /* 0x000fe20003f84070 */
[----:B------:R-:W-:Y:S01]  /*2510*/  FMUL R93, R93, UR10 ;  /* 0x0000000a5d5d7c20 */ /* 0x000fe20008400000 */
[----:B------:R-:W-:-:S02]  /*2520*/  FSEL R84, R84, -INF , !P1 ;  /* 0xff80000054547808 */ /* 0x000fc40004800000 */
[----:B------:R-:W-:Y:S02]  /*2530*/  ISETP.GT.U32.AND.EX P2, PT, R89, RZ, PT, P4 ;  /* 0x000000ff5900720c */ /* 0x000fe40003f44140 */
[----:B------:R-:W-:Y:S02]  /*2540*/  FSEL R86, R12, -INF , !P0 ;  /* 0xff8000000c567808 */ /* 0x000fe40004000000 */
[----:B------:R-:W-:Y:S02]  /*2550*/  FSEL R85, R13, -INF , !P3 ;  /* 0xff8000000d557808 */ /* 0x000fe40005800000 */
[----:B------:R-:W-:Y:S02]  /*2560*/  FSEL R12, R93, -INF , !P2 ;  /* 0xff8000005d0c7808 */ /* 0x000fe40005000000 */
[----:B------:R-:W-:-:S04]  /*2570*/  FMNMX3 R13, R86, R85, R84, !PT ;  /* 0x00000055560d7276 */ /* 0x000fc80007800054 */
[----:B------:R-:W-:-:S05]  /*2580*/  FMNMX R88, R12, R13, !PT ;  /* 0x0000000d0c587209 */ /* 0x000fca0007800000 */
[----:B------:R-:W0:Y:S01]  /*2590*/  SHFL.BFLY PT, R13, R88, 0x2, 0x1f ;  /* 0x0c401f00580d7f89 */ /* 0x000e2200000e0000 */
[CC--:B------:R-:W-:Y:S02]  /*25a0*/  ISETP.GT.U32.AND P1, PT, R90.reuse, R102.reuse, PT ;  /* 0x000000665a00720c */ /* 0x0c0fe40003f24070 */
[-C--:B------:R-:W-:Y:S01]  /*25b0*/  ISETP.GE.U32.AND P3, PT, R90, R102.reuse, PT ;  /* 0x000000665a00720c */ /* 0x080fe20003f66070 */
[----:B------:R-:W-:Y:S01]  /*25c0*/  FMUL R94, R94, UR10 ;  /* 0x0000000a5e5e7c20 */ /* 0x000fe20008400000 */
[C---:B------:R-:W-:Y:S02]  /*25d0*/  ISETP.GT.U32.AND.EX P1, PT, R87.reuse, RZ, PT, P1 ;  /* 0x000000ff5700720c */ /* 0x040fe40003f24110 */
[----:B------:R-:W-:Y:S01]  /*25e0*/  ISETP.GE.U32.AND.EX P3, PT, R87, RZ, PT, P3 ;  /* 0x000000ff5700720c */ /* 0x000fe20003f66130 */
[----:B------:R-:W-:Y:S01]  /*25f0*/  FMUL R87, R15, UR10 ;  /* 0x0000000a0f577c20 */ /* 0x000fe20008400000 */
[----:B------:R-:W-:Y:S01]  /*2600*/  ISETP.GT.U32.AND P2, PT, R91, R102, PT ;  /* 0x000000665b00720c */ /* 0x000fe20003f44070 */
[----:B------:R-:W-:Y:S01]  /*2610*/  FMUL R95, R95, UR10 ;  /* 0x0000000a5f5f7c20 */ /* 0x000fe20008400000 */
[----:B------:R-:W-:-:S02]  /*2620*/  FSEL R15, R94, -INF , !P0 ;  /* 0xff8000005e0f7808 */ /* 0x000fc40004000000 */
[----:B------:R-:W-:Y:S02]  /*2630*/  ISETP.GT.U32.AND.EX P2, PT, R89, RZ, PT, P2 ;  /* 0x000000ff5900720c */ /* 0x000fe40003f44120 */
[----:B------:R-:W-:Y:S02]  /*2640*/  FSEL R14, R14, -INF , !P1 ;  /* 0xff8000000e0e7808 */ /* 0x000fe40004800000 */
[----:B------:R-:W-:Y:S02]  /*2650*/  FSEL R87, R87, -INF , !P3 ;  /* 0xff80000057577808 */ /* 0x000fe40005800000 */
[----:B0-----:R-:W-:Y:S02]  /*2660*/  FMNMX R91, R88, R13, !PT ;  /* 0x0000000d585b7209 */ /* 0x001fe40007800000 */
[----:B------:R-:W-:Y:S02]  /*2670*/  FSEL R13, R95, -INF , !P2 ;  /* 0xff8000005f0d7808 */ /* 0x000fe40005000000 */
[----:B------:R-:W-:-:S04]  /*2680*/  FMNMX3 R88, R14, R87, R15, !PT ;  /* 0x000000570e587276 */ /* 0x000fc8000780000f */
[----:B------:R-:W-:Y:S01]  /*2690*/  FMNMX R90, R13, R88, !PT ;  /* 0x000000580d5a7209 */ /* 0x000fe20007800000 */
[----:B------:R-:W0:Y:S04]  /*26a0*/  SHFL.BFLY PT, R89, R91, 0x1, 0x1f ;  /* 0x0c201f005b597f89 */ /* 0x000e2800000e0000 */
[----:B------:R-:W1:Y:S01]  /*26b0*/  SHFL.BFLY PT, R93, R90, 0x2, 0x1f ;  /* 0x0c401f005a5d7f89 */ /* 0x000e6200000e0000 */
[----:B0-----:R-:W-:Y:S02]  /*26c0*/  FMNMX3 R89, R91, R89, R106, !PT ;  /* 0x000000595b597276 */ /* 0x001fe4000780006a */
[----:B-1----:R-:W-:-:S03]  /*26d0*/  FMNMX R88, R90, R93, !PT ;  /* 0x0000005d5a587209 */ /* 0x002fc60007800000 */
[--C-:B------:R-:W-:Y:S02]  /*26e0*/  FADD R92, R86, -R89.reuse ;  /* 0x80000059565c7221 */ /* 0x100fe40000000000 */
[----:B------:R-:W0:Y:S01]  /*26f0*/  SHFL.BFLY PT, R86, R88, 0x1, 0x1f ;  /* 0x0c201f0058567f89 */ /* 0x000e2200000e0000 */
[--C-:B------:R-:W-:Y:S01]  /*2700*/  FADD R85, R85, -R89.reuse ;  /* 0x8000005955557221 */ /* 0x100fe20000000000 */
[--C-:B------:R-:W-:Y:S01]  /*2710*/  FADD R84, R84, -R89.reuse ;  /* 0x8000005954547221 */ /* 0x100fe20000000000 */
[----:B------:R-:W-:Y:S02]  /*2720*/  FADD R12, R12, -R89 ;  /* 0x800000590c0c7221 */ /* 0x000fe40000000000 */
[----:B------:R-:W-:Y:S01]  /*2730*/  FMUL R85, R85, 1.4426950216293334961 ;  /* 0x3fb8aa3b55557820 */ /* 0x000fe20000400000 */
[----:B------:R-:W-:Y:S01]  /*2740*/  FMUL R84, R84, 1.4426950216293334961 ;  /* 0x3fb8aa3b54547820 */ /* 0x000fe20000400000 */
[----:B------:R-:W-:Y:S01]  /*2750*/  FMUL R124, R92, 1.4426950216293334961 ;  /* 0x3fb8aa3b5c7c7820 */ /* 0x000fe20000400000 */
[----:B------:R-:W-:Y:S01]  /*2760*/  FMUL R12, R12, 1.4426950216293334961 ;  /* 0x3fb8aa3b0c0c7820 */ /* 0x000fe20000400000 */
[----:B------:R-:W-:Y:S01]  /*2770*/  FADD R90, -R89, R106 ;  /* 0x0000006a595a7221 */ /* 0x000fe20000000100 */
[----:B------:R-:W-:Y:S01]  /*2780*/  MUFU.EX2 R107, R85 ;  /* 0x00000055006b7308 */ /* 0x000fe20000000800 */
[----:B0-----:R-:W-:-:S05]  /*2790*/  FMNMX3 R88, R88, R86, R105, !PT ;  /* 0x0000005658587276 */ /* 0x001fca0007800069 */
[--C-:B------:R-:W-:Y:S02]  /*27a0*/  FADD R87, R87, -R88.reuse ;  /* 0x8000005857577221 */ /* 0x100fe40000000000 */
[----:B------:R-:W-:Y:S02]  /*27b0*/  MUFU.EX2 R92, R84 ;  /* 0x00000054005c7308 */ /* 0x000fe40000000800 */
[----:B------:R-:W-:Y:S01]  /*27c0*/  FMUL R106, R87, 1.4426950216293334961 ;  /* 0x3fb8aa3b576a7820 */ /* 0x000fe20000400000 */
[--C-:B------:R-:W-:Y:S01]  /*27d0*/  FADD R14, R14, -R88.reuse ;  /* 0x800000580e0e7221 */ /* 0x100fe20000000000 */
[----:B------:R-:W-:-:S04]  /*27e0*/  FADD R15, R15, -R88 ;  /* 0x800000580f0f7221 */ /* 0x000fc80000000000 */
[----:B------:R0:W-:Y:S01]  /*27f0*/  MUFU.EX2 R93, R12 ;  /* 0x0000000c005d7308 */ /* 0x0001e20000000800 */
[----:B------:R-:W-:Y:S01]  /*2800*/  FMUL R90, R90, 1.4426950216293334961 ;  /* 0x3fb8aa3b5a5a7820 */ /* 0x000fe20000400000 */
[----:B------:R-:W-:Y:S01]  /*2810*/  FADD R13, R13, -R88 ;  /* 0x800000580d0d7221 */ /* 0x000fe20000000000 */
[----:B------:R-:W-:Y:S01]  /*2820*/  FMUL R14, R14, 1.4426950216293334961 ;  /* 0x3fb8aa3b0e0e7820 */ /* 0x000fe20000400000 */
[----:B------:R-:W-:Y:S01]  /*2830*/  FMUL R15, R15, 1.4426950216293334961 ;  /* 0x3fb8aa3b0f0f7820 */ /* 0x000fe20000400000 */
[----:B0-----:R-:W-:Y:S01]  /*2840*/  FADD R12, -R88, R105 ;  /* 0x00000069580c7221 */ /* 0x001fe20000000100 */
[----:B------:R-:W-:-:S03]  /*2850*/  FMUL R94, R13, 1.4426950216293334961 ;  /* 0x3fb8aa3b0d5e7820 */ /* 0x000fc60000400000 */
[----:B------:R-:W-:Y:S01]  /*2860*/  FMUL R12, R12, 1.4426950216293334961 ;  /* 0x3fb8aa3b0c0c7820 */ /* 0x000fe20000400000 */
[----:B------:R-:W0:Y:S08]  /*2870*/  MUFU.EX2 R91, R90 ;  /* 0x0000005a005b7308 */ /* 0x000e300000000800 */
[----:B------:R-:W-:Y:S08]  /*2880*/  MUFU.EX2 R125, R14 ;  /* 0x0000000e007d7308 */ /* 0x000ff00000000800 */
[----:B------:R-:W-:Y:S08]  /*2890*/  MUFU.EX2 R95, R15 ;  /* 0x0000000f005f7308 */ /* 0x000ff00000000800 */
[----:B------:R1:W0:Y:S08]  /*28a0*/  MUFU.EX2 R90, R12 ;  /* 0x0000000c005a7308 */ /* 0x0002300000000800 */
[----:B------:R-:W0:Y:S08]  /*28b0*/  MUFU.EX2 R124, R124 ;  /* 0x0000007c007c7308 */ /* 0x000e300000000800 */
[----:B------:R-:W0:Y:S08]  /*28c0*/  MUFU.EX2 R106, R106 ;  /* 0x0000006a006a7308 */ /* 0x000e300000000800 */
[----:B------:R-:W0:Y:S01]  /*28d0*/  MUFU.EX2 R94, R94 ;  /* 0x0000005e005e7308 */ /* 0x000e220000000800 */
[----:B--2---:R2:W-:Y:S04]  /*28e0*/  STS.U16 [R98+UR6+0x10400], R80 ;  /* 0x0104005062007988 */ /* 0x0045e80008000406 */
[----:B---3--:R-:W-:Y:S04]  /*28f0*/  STS.U16 [R98+UR6+0x10800], R83 ;  /* 0x0108005362007988 */ /* 0x008fe80008000406 */
[----:B----4-:R-:W-:Y:S04]  /*2900*/  STS.U16 [R98+UR6+0x10000], R82 ;  /* 0x0100005262007988 */ /* 0x010fe80008000406 */
[----:B-----5:R3:W-:Y:S01]  /*2910*/  STS.U16 [R98+UR6+0x10c00], R81 ;  /* 0x010c005162007988 */ /* 0x0207e20008000406 */
[----:B------:R-:W-:Y:S06]  /*2920*/  BAR.SYNC.DEFER_BLOCKING 0x0 ;  /* 0x0000000000007b1d */ /* 0x000fec0000010000 */
[----:B------:R-:W4:Y:S04]  /*2930*/  LDSM.16.M88.4 R84, [R8+0x10000] ;  /* 0x010000000854783b */ /* 0x000f280000000200 */
[----:B-1----:R-:W1:Y:S01]  /*2940*/  LDSM.16.M88.4 R12, [R8+0x10200] ;  /* 0x01020000080c783b */ /* 0x002e620000000200 */
[C---:B0-----:R-:W-:Y:S01]  /*2950*/  FMUL R60, R91.reuse, R60 ;  /* 0x0000003c5b3c7220 */ /* 0x041fe20000400000 */
[----:B------:R-:W-:Y:S01]  /*2960*/  FMUL R61, R91, R61 ;  /* 0x0000003d5b3d7220 */ /* 0x000fe20000400000 */
[C---:B------:R-:W-:Y:S01]  /*2970*/  FMUL R62, R90.reuse, R62 ;  /* 0x0000003e5a3e7220 */ /* 0x040fe20000400000 */
[----:B------:R-:W-:Y:S01]  /*2980*/  FMUL R63, R90, R63 ;  /* 0x0000003f5a3f7220 */ /* 0x000fe20000400000 */
[----:B--2---:R-:W-:Y:S01]  /*2990*/  F2FP.BF16.F32.PACK_AB R80, R107, R124 ;  /* 0x0000007c6b50723e */ /* 0x004fe200000010ff */
[C---:B------:R-:W-:Y:S01]  /*29a0*/  FMUL R16, R91.reuse, R16 ;  /* 0x000000105b107220 */ /* 0x040fe20000400000 */
[----:B---3--:R-:W-:Y:S01]  /*29b0*/  F2FP.BF16.F32.PACK_AB R81, R106, R125 ;  /* 0x0000007d6a51723e */ /* 0x008fe200000010ff */
[----:B------:R-:W-:Y:S01]  /*29c0*/  FMUL R17, R91, R17 ;  /* 0x000000115b117220 */ /* 0x000fe20000400000 */
[----:B------:R-:W-:Y:S01]  /*29d0*/  F2FP.BF16.F32.PACK_AB R82, R93, R92 ;  /* 0x0000005c5d52723e */ /* 0x000fe200000010ff */
[----:B------:R-:W-:Y:S01]  /*29e0*/  FMUL R18, R90, R18 ;  /* 0x000000125a127220 */ /* 0x000fe20000400000 */
[----:B------:R-:W-:Y:S01]  /*29f0*/  F2FP.BF16.F32.PACK_AB R83, R94, R95 ;  /* 0x0000005f5e53723e */ /* 0x000fe200000010ff */
[C---:B------:R-:W-:Y:S01]  /*2a00*/  FMUL R19, R90.reuse, R19 ;  /* 0x000000135a137220 */ /* 0x040fe20000400000 */
        /* <DEDUP_REMOVED lines=8> */
[C---:B----4-:R-:W-:Y:S08]  /*2a90*/  HMMA.16816.F32.BF16 R60, R80.reuse, R84, R60 ;  /* 0x00000054503c723c */ /* 0x050ff0000004183c */
[C---:B------:R-:W-:Y:S01]  /*2aa0*/  HMMA.16816.F32.BF16 R16, R80.reuse, R86, R16 ;  /* 0x000000565010723c */ /* 0x040fe20000041810 */
[----:B------:R-:W0:Y:S07]  /*2ab0*/  LDSM.16.M88.4 R84, [R8+0x10400] ;  /* 0x010400000854783b */ /* 0x000e2e0000000200 */
[C---:B-1----:R-:W-:Y:S08]  /*2ac0*/  HMMA.16816.F32.BF16 R20, R80.reuse, R12, R20 ;  /* 0x0000000c5014723c */ /* 0x042ff00000041814 */
[C---:B------:R-:W-:Y:S01]  /*2ad0*/  HMMA.16816.F32.BF16 R24, R80.reuse, R14, R24 ;  /* 0x0000000e5018723c */ /* 0x040fe20000041818 */
[----:B------:R-:W1:Y:S01]  /*2ae0*/  LDSM.16.M88.4 R12, [R8+0x10600] ;  /* 0x01060000080c783b */ /* 0x000e620000000200 */
        /* <DEDUP_REMOVED lines=16> */
[C---:B0-----:R-:W-:Y:S08]  /*2bf0*/  HMMA.16816.F32.BF16 R28, R80.reuse, R84, R28 ;  /* 0x00000054501c723c */ /* 0x041ff0000004181c */
        /* <DEDUP_REMOVED lines=10> */
[----:B------:R-:W-:Y:S01]  /*2ca0*/  FMUL R49, R91, R49 ;  /* 0x000000315b317220 */ /* 0x000fe20000400000 */
[C---:B------:R-:W-:Y:S01]  /*2cb0*/  FMUL R50, R90.reuse, R50 ;  /* 0x000000325a327220 */ /* 0x040fe20000400000 */
[----:B------:R-:W-:Y:S01]  /*2cc0*/  FMUL R51, R90, R51 ;  /* 0x000000335a337220 */ /* 0x000fe20000400000 */
[----:B------:R-:W-:Y:S01]  /*2cd0*/  FADD R107, R124, R107 ;  /* 0x0000006b7c6b7221 */ /* 0x000fe20000000000 */
[----:B------:R-:W-:Y:S01]  /*2ce0*/  FADD R106, R125, R106 ;  /* 0x0000006a7d6a7221 */ /* 0x000fe20000000000 */
        /* <DEDUP_REMOVED lines=8> */
[C---:B0-----:R-:W-:Y:S08]  /*2d70*/  HMMA.16816.F32.BF16 R44, R80.reuse, R84, R44 ;  /* 0x00000054502c723c */ /* 0x041ff0000004182c */
[----:B------:R-:W-:Y:S01]  /*2d80*/  HMMA.16816.F32.BF16 R48, R80, R86, R48 ;  /* 0x000000565030723c */ /* 0x000fe20000041830 */
[----:B------:R-:W-:Y:S01]  /*2d90*/  LDSM.16.M88.4 R84, [R8+0x10c00] ;  /* 0x010c00000854783b */ /* 0x000fe20000000200 */
[----:B------:R-:W-:Y:S01]  /*2da0*/  FADD R92, R92, R107 ;  /* 0x0000006b5c5c7221 */ /* 0x000fe20000000000 */
[----:B------:R-:W-:-:S03]  /*2db0*/  FADD R95, R95, R106 ;  /* 0x0000006a5f5f7221 */ /* 0x000fc60000000000 */
[----:B------:R-:W-:Y:S01]  /*2dc0*/  FADD R93, R93, R92 ;  /* 0x0000005c5d5d7221 */ /* 0x000fe20000000000 */
[----:B------:R-:W-:Y:S01]  /*2dd0*/  FADD R95, R94, R95 ;  /* 0x0000005f5e5f7221 */ /* 0x000fe20000000000 */
[C---:B-1----:R-:W-:Y:S03]  /*2de0*/  HMMA.16816.F32.BF16 R52, R80.reuse, R12, R52 ;  /* 0x0000000c5034723c */ /* 0x042fe60000041834 */
[----:B------:R-:W0:Y:S05]  /*2df0*/  SHFL.BFLY PT, R94, R93, 0x2, 0x1f ;  /* 0x0c401f005d5e7f89 */ /* 0x000e2a00000e0000 */
[C---:B------:R-:W-:Y:S01]  /*2e00*/  HMMA.16816.F32.BF16 R56, R80.reuse, R14, R56 ;  /* 0x0000000e5038723c */ /* 0x040fe20000041838 */
[----:B------:R-:W-:Y:S04]  /*2e10*/  LDSM.16.M88.4 R12, [R8+0x10e00] ;  /* 0x010e0000080c783b */ /* 0x000fe80000000200 */
[----:B------:R-:W1:Y:S01]  /*2e20*/  SHFL.BFLY PT, R92, R95, 0x2, 0x1f ;  /* 0x0c401f005f5c7f89 */ /* 0x000e6200000e0000 */
[C---:B------:R-:W-:Y:S01]  /*2e30*/  FMUL R68, R91.reuse, R68 ;  /* 0x000000445b447220 */ /* 0x040fe20000400000 */
[C---:B------:R-:W-:Y:S01]  /*2e40*/  FMUL R69, R91.reuse, R69 ;  /* 0x000000455b457220 */ /* 0x040fe20000400000 */
[C---:B------:R-:W-:Y:S01]  /*2e50*/  FMUL R70, R90.reuse, R70 ;  /* 0x000000465a467220 */ /* 0x040fe20000400000 */
[C---:B------:R-:W-:Y:S01]  /*2e60*/  FMUL R71, R90.reuse, R71 ;  /* 0x000000475a477220 */ /* 0x040fe20000400000 */
[C---:B------:R-:W-:Y:S01]  /*2e70*/  FMUL R64, R91.reuse, R64 ;  /* 0x000000405b407220 */ /* 0x040fe20000400000 */
[----:B------:R-:W-:Y:S01]  /*2e80*/  FMUL R65, R91, R65 ;  /* 0x000000415b417220 */ /* 0x000fe20000400000 */
[C---:B------:R-:W-:Y:S01]  /*2e90*/  FMUL R66, R90.reuse, R66 ;  /* 0x000000425a427220 */ /* 0x040fe20000400000 */
[C---:B------:R-:W-:Y:S01]  /*2ea0*/  FMUL R67, R90.reuse, R67 ;  /* 0x000000435a437220 */ /* 0x040fe20000400000 */
[----:B------:R-:W-:Y:S01]  /*2eb0*/  UIADD3 UR4, UP0, UPT, UR4, 0x10, URZ ;  /* 0x0000001004047890 */ /* 0x000fe2000ff1e0ff */
[----:B0-----:R-:W-:Y:S01]  /*2ec0*/  FADD R94, R93, R94 ;  /* 0x0000005e5d5e7221 */ /* 0x001fe20000000000 */
[----:B------:R-:W-:Y:S01]  /*2ed0*/  HMMA.16816.F32.BF16 R68, R80, R84, R68 ;  /* 0x000000545044723c */ /* 0x000fe20000041844 */
[----:B-1----:R-:W-:Y:S01]  /*2ee0*/  FADD R85, R95, R92 ;  /* 0x0000005c5f557221 */ /* 0x002fe20000000000 */
[C---:B------:R-:W-:Y:S01]  /*2ef0*/  FMUL R76, R91.reuse, R76 ;  /* 0x0000004c5b4c7220 */ /* 0x040fe20000400000 */
[----:B------:R-:W-:Y:S01]  /*2f00*/  FMUL R77, R91, R77 ;  /* 0x0000004d5b4d7220 */ /* 0x000fe20000400000 */
[----:B------:R-:W-:-:S04]  /*2f10*/  FMUL R78, R90, R78 ;  /* 0x0000004e5a4e7220 */ /* 0x000fc80000400000 */
[----:B------:R-:W-:Y:S01]  /*2f20*/  HMMA.16816.F32.BF16 R64, R80, R86, R64 ;  /* 0x000000565040723c */ /* 0x000fe20000041840 */
[----:B------:R-:W-:Y:S01]  /*2f30*/  FMUL R79, R90, R79 ;  /* 0x0000004f5a4f7220 */ /* 0x000fe20000400000 */
[----:B------:R-:W0:Y:S01]  /*2f40*/  SHFL.BFLY PT, R87, R94, 0x1, 0x1f ;  /* 0x0c201f005e577f89 */ /* 0x000e2200000e0000 */
[----:B------:R-:W-:-:S03]  /*2f50*/  UIADD3.X UR5, UPT, UPT, URZ, UR5, URZ, UP0, !UPT ;  /* 0x00000005ff057290 */ /* 0x000fc600087fe4ff */
[----:B------:R-:W1:Y:S02]  /*2f60*/  SHFL.BFLY PT, R84, R85, 0x1, 0x1f ;  /* 0x0c201f0055547f89 */ /* 0x000e6400000e0000 */
[----:B------:R-:W-:Y:S01]  /*2f70*/  HMMA.16816.F32.BF16 R76, R80, R12, R76 ;  /* 0x0000000c504c723c */ /* 0x000fe2000004184c */
[----:B------:R-:W-:Y:S01]  /*2f80*/  IMAD.U32 R12, RZ, RZ, UR5 ;  /* 0x00000005ff0c7e24 */ /* 0x000fe2000f8e00ff */
[----:B------:R-:W-:-:S04]  /*2f90*/  ISETP.LE.U32.AND P0, PT, R2, UR4, PT ;  /* 0x0000000402007c0c */ /* 0x000fc8000bf03070 */
[----:B------:R-:W-:Y:S01]  /*2fa0*/  ISETP.GE.U32.AND.EX P0, PT, R12, RZ, PT, P0 ;  /* 0x000000ff0c00720c */ /* 0x000fe20003f06100 */
[C---:B------:R-:W-:Y:S01]  /*2fb0*/  FMUL R72, R91.reuse, R72 ;  /* 0x000000485b487220 */ /* 0x040fe20000400000 */
[----:B------:R-:W-:Y:S01]  /*2fc0*/  FMUL R73, R91, R73 ;  /* 0x000000495b497220 */ /* 0x000fe20000400000 */
[C---:B------:R-:W-:Y:S01]  /*2fd0*/  FMUL R74, R90.reuse, R74 ;  /* 0x0000004a5a4a7220 */ /* 0x040fe20000400000 */
[----:B------:R-:W-:Y:S01]  /*2fe0*/  FMUL R75, R90, R75 ;  /* 0x0000004b5a4b7220 */ /* 0x000fe20000400000 */
[----:B------:R-:W-:Y:S01]  /*2ff0*/  LEA R10, R11, R10, 0x4 ;  /* 0x0000000a0b0a7211 */ /* 0x000fe200078e20ff */
[----:B------:R-:W-:Y:S02]  /*3000*/  IMAD R100, R9, 0x10, R100 ;  /* 0x0000001009647824 */ /* 0x000fe400078e0264 */
[----:B------:R-:W-:-:S03]  /*3010*/  IMAD.MOV.U32 R106, RZ, RZ, R89 ;  /* 0x000000ffff6a7224 */ /* 0x000fc600078e0059 */
[----:B------:R-:W-:Y:S01]  /*3020*/  HMMA.16816.F32.BF16 R72, R80, R14, R72 ;  /* 0x0000000e5048723c */ /* 0x000fe20000041848 */
[----:B0-----:R-:W-:Y:S01]  /*3030*/  FADD R94, R94, R87 ;  /* 0x000000575e5e7221 */ /* 0x001fe20000000000 */
[----:B-1----:R-:W-:-:S03]  /*3040*/  FADD R85, R85, R84 ;  /* 0x0000005455557221 */ /* 0x002fc60000000000 */
[----:B------:R-:W-:Y:S01]  /*3050*/  FFMA R104, R91, R104, R94 ;  /* 0x000000685b687223 */ /* 0x000fe2000000005e */
[----:B------:R-:W-:Y:S02]  /*3060*/  IMAD.MOV.U32 R105, RZ, RZ, R88 ;  /* 0x000000ffff697224 */ /* 0x000fe400078e0058 */
[----:B------:R-:W-:Y:S01]  /*3070*/  FFMA R103, R90, R103, R85 ;  /* 0x000000675a677223 */ /* 0x000fe20000000055 */
[----:B------:R-:W-:Y:S11]  /*3080*/  @!P0 BRA `(.L_x_1) ;  /* 0xffffffec00f88947 */ /* 0x000ff6000383ffff */
.L_x_0:
[----:B------:R-:W0:Y:S01]  /*3090*/  S2R R2, SR_TID.X ;  /* 0x0000000000027919 */ /* 0x000e220000002100 */
[----:B------:R-:W1:Y:S01]  /*30a0*/  S2UR UR5, SR_CgaCtaId ;  /* 0x00000000000579c3 */ /* 0x000e620000008800 */
[----:B------:R-:W-:Y:S01]  /*30b0*/  IMAD.MOV.U32 R84, RZ, RZ, R38 ;  /* 0x000000ffff547224 */ /* 0x000fe200078e0026 */
[C---:B------:R-:W-:Y:S01]  /*30c0*/  FSETP.GEU.AND P1, PT, R104.reuse, 1.175494350822287508e-38, PT ;  /* 0x008000006800780b */ /* 0x040fe20003f2e000 */
[----:B------:R-:W2:Y:S01]  /*30d0*/  S2R R3, SR_TID.X ;  /* 0x0000000000037919 */ /* 0x000ea20000002100 */
[----:B------:R-:W-:Y:S02]  /*30e0*/  IMAD.MOV.U32 R38, RZ, RZ, R66 ;  /* 0x000000ffff267224 */ /* 0x000fe400078e0042 */
[----:B------:R-:W-:Y:S01]  /*30f0*/  FMUL R66, R104, 8388608 ;  /* 0x4b00000068427820 */ /* 0x000fe20000400000 */
[----:B------:R-:W-:Y:S01]  /*3100*/  IMAD.MOV.U32 R5, RZ, RZ, R31 ;  /* 0x000000ffff057224 */ /* 0x000fe200078e001f */
[----:B------:R-:W-:Y:S01]  /*3110*/  FSETP.GEU.AND P2, PT, R103, 1.175494350822287508e-38, PT ;  /* 0x008000006700780b */ /* 0x000fe20003f4e000 */
[----:B------:R-:W-:-:S02]  /*3120*/  IMAD.MOV.U32 R31, RZ, RZ, R59 ;  /* 0x000000ffff1f7224 */ /* 0x000fc400078e003b */
[C---:B------:R-:W-:Y:S01]  /*3130*/  FMUL R59, R103.reuse, 8388608 ;  /* 0x4b000000673b7820 */ /* 0x040fe20000400000 */
[----:B------:R-:W-:Y:S01]  /*3140*/  IMAD.MOV.U32 R82, RZ, RZ, R56 ;  /* 0x000000ffff527224 */ /* 0x000fe200078e0038 */
[----:B------:R-:W-:Y:S01]  /*3150*/  FSETP.GT.AND P0, PT, |R103|, 8.50705917302346158658e+37, PT ;  /* 0x7e8000006700780b */ /* 0x000fe20003f04200 */
[----:B------:R-:W-:Y:S01]  /*3160*/  IMAD.MOV.U32 R56, RZ, RZ, R70 ;  /* 0x000000ffff387224 */ /* 0x000fe200078e0046 */
[----:B------:R-:W-:Y:S01]  /*3170*/  FSEL R66, R66, R104, !P1 ;  /* 0x0000006842427208 */ /* 0x000fe20004800000 */
[----:B------:R-:W-:Y:S01]  /*3180*/  IMAD.MOV.U32 R10, RZ, RZ, R36 ;  /* 0x000000ffff0a7224 */ /* 0x000fe200078e0024 */
[----:B------:R-:W-:Y:S01]  /*3190*/  FSEL R70, RZ, -23, P1 ;  /* 0xc1b80000ff467808 */ /* 0x000fe20000800000 */
[----:B------:R-:W-:Y:S01]  /*31a0*/  IMAD.MOV.U32 R36, RZ, RZ, R67 ;  /* 0x000000ffff247224 */ /* 0x000fe200078e0043 */
[C---:B------:R-:W-:Y:S01]  /*31b0*/  FSETP.GT.AND P1, PT, |R104|.reuse, 8.50705917302346158658e+37, PT ;  /* 0x7e8000006800780b */ /* 0x040fe20003f24200 */
[----:B------:R-:W-:Y:S01]  /*31c0*/  UMOV UR4, 0x400 ;  /* 0x0000040000047882 */ /* 0x000fe20000000000 */
[----:B------:R-:W-:Y:S01]  /*31d0*/  FSEL R59, R59, R103, !P2 ;  /* 0x000000673b3b7208 */ /* 0x000fe20005000000 */
[----:B------:R-:W-:Y:S01]  /*31e0*/  IMAD.MOV.U32 R8, RZ, RZ, R32 ;  /* 0x000000ffff087224 */ /* 0x000fe200078e0020 */
[----:B------:R-:W-:Y:S01]  /*31f0*/  FSEL R67, RZ, -23, P2 ;  /* 0xc1b80000ff437808 */ /* 0x000fe20001000000 */
[----:B------:R-:W-:Y:S01]  /*3200*/  IMAD.MOV.U32 R12, RZ, RZ, R40 ;  /* 0x000000ffff0c7224 */ /* 0x000fe200078e0028 */
[C---:B------:R-:W-:Y:S01]  /*3210*/  FSETP.GEU.AND P2, PT, |R103|.reuse, 1.175494350822287508e-38, PT ;  /* 0x008000006700780b */ /* 0x040fe20003f4e200 */
[----:B-1----:R-:W-:Y:S01]  /*3220*/  ULEA UR4, UR5, UR4, 0x18 ;  /* 0x0000000405047291 */ /* 0x002fe2000f8ec0ff */
[C---:B------:R-:W-:Y:S01]  /*3230*/  FSETP.GEU.AND P3, PT, |R104|.reuse, 1.175494350822287508e-38, PT ;  /* 0x008000006800780b */ /* 0x040fe20003f6e200 */
[----:B------:R-:W-:Y:S01]  /*3240*/  @P0 FMUL R103, R103, 0.25 ;  /* 0x3e80000067670820 */ /* 0x000fe20000400000 */
[----:B------:R-:W-:Y:S01]  /*3250*/  MOV R6, R34 ;  /* 0x0000002200067202 */ /* 0x000fe20000000f00 */
[----:B------:R-:W-:Y:S01]  /*3260*/  IMAD.MOV.U32 R81, RZ, RZ, R53 ;  /* 0x000000ffff517224 */ /* 0x000fe200078e0035 */
[----:B------:R-:W-:Y:S01]  /*3270*/  MOV R34, R79 ;  /* 0x0000004f00227202 */ /* 0x000fe20000000f00 */
[----:B------:R-:W-:Y:S01]  /*3280*/  @P1 FMUL R104, R104, 0.25 ;  /* 0x3e80000068681820 */ /* 0x000fe20000400000 */
[----:B0-----:R-:W-:Y:S01]  /*3290*/  LOP3.LUT R2, R2, 0x7, RZ, 0xc0, !PT ;  /* 0x0000000702027812 */ /* 0x001fe200078ec0ff */
[----:B------:R-:W-:-:S02]  /*32a0*/  IMAD.MOV.U32 R40, RZ, RZ, R71 ;  /* 0x000000ffff287224 */ /* 0x000fc400078e0047 */
[----:B------:R-:W-:Y:S01]  /*32b0*/  @P0 FMUL R74, R74, 0.25 ;  /* 0x3e8000004a4a0820 */ /* 0x000fe20000400000 */
[----:B------:R-:W-:Y:S01]  /*32c0*/  VIADD R53, R66, 0xc0cafb0d ;  /* 0xc0cafb0d42357836 */ /* 0x000fe20000000000 */
[----:B--2---:R-:W-:Y:S01]  /*32d0*/  LOP3.LUT R32, R3, 0x7, RZ, 0xc0, !PT ;  /* 0x0000000703207812 */ /* 0x004fe200078ec0ff */
[----:B------:R-:W-:Y:S01]  /*32e0*/  @!P2 FMUL R103, R103, 16777216 ;  /* 0x4b8000006767a820 */ /* 0x000fe20000400000 */
[----:B------:R-:W-:Y:S01]  /*32f0*/  LEA R3, R2, UR4, 0x4 ;  /* 0x0000000402037c11 */ /* 0x000fe2000f8e20ff */
[----:B------:R-:W-:Y:S02]  /*3300*/  IMAD.SHL.U32 R2, R0, 0x4, RZ ;  /* 0x0000000400027824 */ /* 0x000fe400078e00ff */
[----:B------:R-:W-:Y:S01]  /*3310*/  @!P3 FMUL R104, R104, 16777216 ;  /* 0x4b8000006868b820 */ /* 0x000fe20000400000 */
[----:B------:R-:W0:Y:S01]  /*3320*/  MUFU.RCP R79, R103 ;  /* 0x00000067004f7308 */ /* 0x000e220000001000 */
[----:B------:R-:W-:Y:S01]  /*3330*/  IMAD.MOV.U32 R9, RZ, RZ, R33 ;  /* 0x000000ffff097224 */ /* 0x000fe200078e0021 */
[----:B------:R-:W-:Y:S01]  /*3340*/  LOP3.LUT R53, R53, 0xff800000, RZ, 0xc0, !PT ;  /* 0xff80000035357812 */ /* 0x000fe200078ec0ff */
[----:B------:R-:W-:Y:S01]  /*3350*/  VIADD R86, R59, 0xc0cafb0d ;  /* 0xc0cafb0d3b567836 */ /* 0x000fe20000000000 */
[----:B------:R-:W-:Y:S01]  /*3360*/  LOP3.LUT R2, R2, 0x3c0, RZ, 0xc0, !PT ;  /* 0x000003c002027812 */ /* 0x000fe200078ec0ff */
[----:B------:R-:W-:-:S02]  /*3370*/  IMAD R33, R32, -0x8, R3 ;  /* 0xfffffff820217824 */ /* 0x000fc400078e0203 */
[----:B------:R-:W-:Y:S01]  /*3380*/  @P0 FMUL R75, R75, 0.25 ;  /* 0x3e8000004b4b0820 */ /* 0x000fe20000400000 */
[----:B------:R-:W-:Y:S01]  /*3390*/  IMAD.MOV.U32 R4, RZ, RZ, R30 ;  /* 0x000000ffff047224 */ /* 0x000fe200078e001e */
[----:B------:R-:W1:Y:S01]  /*33a0*/  MUFU.RCP R71, R104 ;  /* 0x0000006800477308 */ /* 0x000e620000001000 */
[----:B------:R-:W-:Y:S01]  /*33b0*/  IMAD.MOV.U32 R7, RZ, RZ, R35 ;  /* 0x000000ffff077224 */ /* 0x000fe200078e0023 */
[----:B------:R-:W-:Y:S01]  /*33c0*/  LOP3.LUT R86, R86, 0xff800000, RZ, 0xc0, !PT ;  /* 0xff80000056567812 */ /* 0x000fe200078ec0ff */
[----:B------:R-:W-:Y:S01]  /*33d0*/  IMAD.IADD R35, R2, 0x1, R33 ;  /* 0x0000000102237824 */ /* 0x000fe200078e0221 */
[----:B------:R-:W-:Y:S01]  /*33e0*/  LOP3.LUT R2, R0, 0x8, RZ, 0xc0, !PT ;  /* 0x0000000800027812 */ /* 0x000fe200078ec0ff */
[----:B------:R-:W-:Y:S01]  /*33f0*/  @P0 FMUL R4, R4, 0.25 ;  /* 0x3e80000004040820 */ /* 0x000fe20000400000 */
[----:B------:R-:W-:Y:S01]  /*3400*/  MOV R14, R44 ;  /* 0x0000002c000e7202 */ /* 0x000fe20000000f00 */
[----:B------:R-:W-:Y:S01]  /*3410*/  @P0 FMUL R7, R7, 0.25 ;  /* 0x3e80000007070820 */ /* 0x000fe20000400000 */
[----:B------:R-:W-:Y:S01]  /*3420*/  I2FP.F32.S32 R33, R53 ;  /* 0x0000003500217245 */ /* 0x000fe20000201400 */
[----:B------:R-:W-:Y:S01]  /*3430*/  @P0 FMUL R5, R5, 0.25 ;  /* 0x3e80000005050820 */ /* 0x000fe20000400000 */
[----:B------:R-:W-:Y:S01]  /*3440*/  @P1 FMUL R16, R16, 0.25 ;  /* 0x3e80000010101820 */ /* 0x000fe20000400000 */
[----:B------:R-:W-:Y:S01]  /*3450*/  IMAD.MOV.U32 R44, RZ, RZ, R72 ;  /* 0x000000ffff2c7224 */ /* 0x000fe200078e0048 */
[----:B------:R-:W-:Y:S01]  /*3460*/  I2FP.F32.S32 R32, R86 ;  /* 0x0000005600207245 */ /* 0x000fe20000201400 */
[----:B------:R-:W-:Y:S01]  /*3470*/  @P0 FMUL R6, R6, 0.25 ;  /* 0x3e80000006060820 */ /* 0x000fe20000400000 */
[----:B------:R-:W-:Y:S01]  /*3480*/  @P0 FMUL R19, R19, 0.25 ;  /* 0x3e80000013130820 */ /* 0x000fe20000400000 */
[----:B------:R-:W-:Y:S01]  /*3490*/  @P0 FMUL R63, R63, 0.25 ;  /* 0x3e8000003f3f0820 */ /* 0x000fe20000400000 */
[----:B------:R-:W-:Y:S01]  /*34a0*/  @P1 FMUL R17, R17, 0.25 ;  /* 0x3e80000011111820 */ /* 0x000fe20000400000 */
[----:B------:R-:W-:Y:S01]  /*34b0*/  LOP3.LUT R72, R0, 0x1f0, RZ, 0xc0, !PT ;  /* 0x000001f000487812 */ /* 0x000fe200078ec0ff */
[----:B------:R-:W-:Y:S01]  /*34c0*/  @P0 FMUL R18, R18, 0.25 ;  /* 0x3e80000012120820 */ /* 0x000fe20000400000 */
[----:B------:R-:W-:Y:S01]  /*34d0*/  @P0 FMUL R62, R62, 0.25 ;  /* 0x3e8000003e3e0820 */ /* 0x000fe20000400000 */
[----:B------:R-:W-:Y:S01]  /*34e0*/  @!P2 FMUL R74, R74, 16777216 ;  /* 0x4b8000004a4aa820 */ /* 0x000fe20000400000 */
[----:B------:R-:W-:-:S02]  /*34f0*/  IMAD R3, R2, 0x200, R3 ;  /* 0x0000020002037824 */ /* 0x000fc400078e0203 */
[----:B------:R-:W-:Y:S01]  /*3500*/  @!P2 FMUL R75, R75, 16777216 ;  /* 0x4b8000004b4ba820 */ /* 0x000fe20000400000 */
[----:B------:R-:W-:Y:S01]  /*3510*/  @!P2 FMUL R4, R4, 16777216 ;  /* 0x4b8000000404a820 */ /* 0x000fe20000400000 */
[----:B------:R-:W-:Y:S01]  /*3520*/  @P1 FMUL R61, R61, 0.25 ;  /* 0x3e8000003d3d1820 */ /* 0x000fe20000400000 */
[----:B------:R-:W-:Y:S01]  /*3530*/  @!P2 FMUL R7, R7, 16777216 ;  /* 0x4b8000000707a820 */ /* 0x000fe20000400000 */
[----:B------:R-:W-:Y:S01]  /*3540*/  @!P2 FMUL R5, R5, 16777216 ;  /* 0x4b8000000505a820 */ /* 0x000fe20000400000 */
[----:B------:R-:W-:Y:S01]  /*3550*/  @!P3 FMUL R16, R16, 16777216 ;  /* 0x4b8000001010b820 */ /* 0x000fe20000400000 */
[----:B------:R-:W-:Y:S01]  /*3560*/  FFMA.FTZ R70, R33, 1.1920928955078125e-07, R70 ;  /* 0x3400000021467823 */ /* 0x000fe20000010046 */
[----:B------:R-:W-:Y:S01]  /*3570*/  @!P2 FMUL R6, R6, 16777216 ;  /* 0x4b8000000606a820 */ /* 0x000fe20000400000 */
[----:B------:R-:W-:Y:S01]  /*3580*/  @!P2 FMUL R19, R19, 16777216 ;  /* 0x4b8000001313a820 */ /* 0x000fe20000400000 */
[----:B------:R-:W-:Y:S01]  /*3590*/  @!P2 FMUL R63, R63, 16777216 ;  /* 0x4b8000003f3fa820 */ /* 0x000fe20000400000 */
[----:B------:R-:W-:Y:S01]  /*35a0*/  @!P3 FMUL R17, R17, 16777216 ;  /* 0x4b8000001111b820 */ /* 0x000fe20000400000 */
[----:B------:R-:W-:Y:S01]  /*35b0*/  FFMA.FTZ R67, R32, 1.1920928955078125e-07, R67 ;  /* 0x3400000020437823 */ /* 0x000fe20000010043 */
[----:B------:R-:W-:Y:S01]  /*35c0*/  @P0 FMUL R34, R34, 0.25 ;  /* 0x3e80000022220820 */ /* 0x000fe20000400000 */
[----:B------:R-:W-:Y:S01]  /*35d0*/  @!P2 FMUL R18, R18, 16777216 ;  /* 0x4b8000001212a820 */ /* 0x000fe20000400000 */
[----:B------:R-:W-:Y:S01]  /*35e0*/  @!P2 FMUL R62, R62, 16777216 ;  /* 0x4b8000003e3ea820 */ /* 0x000fe20000400000 */
[----:B0-----:R-:W-:Y:S01]  /*35f0*/  FMUL R33, R79, R74 ;  /* 0x0000004a4f217220 */ /* 0x001fe20000400000 */
[----:B------:R-:W-:Y:S01]  /*3600*/  MOV R30, R58 ;  /* 0x0000003a001e7202 */ /* 0x000fe20000000f00 */
[----:B------:R-:W-:-:S02]  /*3610*/  IMAD R3, R72, 0x8, R3 ;  /* 0x0000000848037824 */ /* 0x000fc400078e0203 */
[----:B------:R-:W-:Y:S01]  /*3620*/  @P0 FMUL R78, R78, 0.25 ;  /* 0x3e8000004e4e0820 */ /* 0x000fe20000400000 */
[C---:B------:R-:W-:Y:S01]  /*3630*/  FMUL R32, R79.reuse, R75 ;  /* 0x0000004b4f207220 */ /* 0x040fe20000400000 */
[----:B------:R-:W-:Y:S01]  /*3640*/  FMUL R74, R79, R4 ;  /* 0x000000044f4a7220 */ /* 0x000fe20000400000 */
[----:B------:R-:W-:Y:S02]  /*3650*/  IMAD.MOV.U32 R58, RZ, RZ, R73 ;  /* 0x000000ffff3a7224 */ /* 0x000fe400078e0049 */
[----:B------:R-:W-:Y:S01]  /*3660*/  @P0 FMUL R23, R23, 0.25 ;  /* 0x3e80000017170820 */ /* 0x000fe20000400000 */
[----:B------:R-:W-:Y:S01]  /*3670*/  @!P3 FMUL R61, R61, 16777216 ;  /* 0x4b8000003d3db820 */ /* 0x000fe20000400000 */
[C---:B------:R-:W-:Y:S01]  /*3680*/  FMUL R72, R79.reuse, R7 ;  /* 0x000000074f487220 */ /* 0x040fe20000400000 */
[----:B------:R-:W-:Y:S01]  /*3690*/  FMUL R75, R79, R5 ;  /* 0x000000054f4b7220 */ /* 0x000fe20000400000 */
[----:B-1----:R-:W-:Y:S01]  /*36a0*/  FMUL R4, R71, R16 ;  /* 0x0000001047047220 */ /* 0x002fe20000400000 */
[----:B------:R-:W-:Y:S01]  /*36b0*/  @P1 FMUL R60, R60, 0.25 ;  /* 0x3e8000003c3c1820 */ /* 0x000fe20000400000 */
[C---:B------:R-:W-:Y:S01]  /*36c0*/  FMUL R73, R79.reuse, R6 ;  /* 0x000000064f497220 */ /* 0x040fe20000400000 */
[----:B------:R-:W-:Y:S01]  /*36d0*/  FMUL R7, R79, R19 ;  /* 0x000000134f077220 */ /* 0x000fe20000400000 */
[----:B------:R-:W-:Y:S01]  /*36e0*/  FMUL R5, R71, R17 ;  /* 0x0000001147057220 */ /* 0x000fe20000400000 */
[C---:B------:R-:W-:Y:S01]  /*36f0*/  FMUL R16, R79.reuse, R63 ;  /* 0x0000003f4f107220 */ /* 0x040fe20000400000 */
[----:B------:R-:W-:Y:S01]  /*3700*/  @!P2 FMUL R34, R34, 16777216 ;  /* 0x4b8000002222a820 */ /* 0x000fe20000400000 */
[C---:B------:R-:W-:Y:S01]  /*3710*/  FMUL R6, R79.reuse, R18 ;  /* 0x000000124f067220 */ /* 0x040fe20000400000 */
[----:B------:R-:W-:Y:S01]  /*3720*/  FMUL R17, R79, R62 ;  /* 0x0000003e4f117220 */ /* 0x000fe20000400000 */
[----:B------:R-:W-:Y:S01]  /*3730*/  @!P2 FMUL R78, R78, 16777216 ;  /* 0x4b8000004e4ea820 */ /* 0x000fe20000400000 */
[----:B------:R-:W-:Y:S01]  /*3740*/  @!P2 FMUL R23, R23, 16777216 ;  /* 0x4b8000001717a820 */ /* 0x000fe20000400000 */
[----:B------:R-:W-:Y:S01]  /*3750*/  FMUL R18, R71, R61 ;  /* 0x0000003d47127220 */ /* 0x000fe20000400000 */
[----:B------:R-:W-:Y:S01]  /*3760*/  LEA.HI R2, R2, R35, RZ, 0x1f ;  /* 0x0000002302027211 */ /* 0x000fe200078ff8ff */
[----:B------:R-:W-:Y:S01]  /*3770*/  @!P3 FMUL R60, R60, 16777216 ;  /* 0x4b8000003c3cb820 */ /* 0x000fe20000400000 */
[----:B------:R-:W-:Y:S01]  /*3780*/  FMUL R35, R79, R34 ;  /* 0x000000224f237220 */ /* 0x000fe20000400000 */
[----:B------:R-:W-:Y:S01]  /*3790*/  F2FP.BF16.F32.PACK_AB R7, R7, R16 ;  /* 0x000000100707723e */ /* 0x000fe200000010ff */
[----:B------:R-:W-:Y:S01]  /*37a0*/  FMUL R34, R79, R78 ;  /* 0x0000004e4f227220 */ /* 0x000fe20000400000 */
[----:B------:R-:W-:Y:S01]  /*37b0*/  F2FP.BF16.F32.PACK_AB R6, R6, R17 ;  /* 0x000000110606723e */ /* 0x000fe200000010ff */
[----:B------:R-:W-:-:S02]  /*37c0*/  IMAD.IADD R16, R66, 0x1, -R53 ;  /* 0x0000000142107824 */ /* 0x000fc400078e0a35 */
[----:B------:R-:W-:Y:S01]  /*37d0*/  FMUL R78, R79, R23 ;  /* 0x000000174f4e7220 */ /* 0x000fe20000400000 */
[----:B------:R-:W-:Y:S02]  /*37e0*/  IMAD.IADD R17, R59, 0x1, -R86 ;  /* 0x000000013b117824 */ /* 0x000fe400078e0a56 */
[----:B------:R-:W-:Y:S01]  /*37f0*/  FMUL R23, R71, R60 ;  /* 0x0000003c47177220 */ /* 0x000fe20000400000 */
[----:B------:R-:W-:Y:S01]  /*3800*/  F2FP.BF16.F32.PACK_AB R5, R5, R18 ;  /* 0x000000120505723e */ /* 0x000fe200000010ff */
[----:B------:R-:W-:Y:S01]  /*3810*/  FADD R16, R16, -1 ;  /* 0xbf80000010107421 */ /* 0x000fe20000000000 */
[----:B------:R-:W-:Y:S01]  /*3820*/  MOV R18, 0x3dc6b27f ;  /* 0x3dc6b27f00127802 */ /* 0x000fe20000000f00 */
[----:B------:R-:W-:Y:S01]  /*3830*/  FADD R17, R17, -1 ;  /* 0xbf80000011117421 */ /* 0x000fe20000000000 */
[----:B------:R-:W-:Y:S01]  /*3840*/  F2FP.BF16.F32.PACK_AB R4, R4, R23 ;  /* 0x000000170404723e */ /* 0x000fe200000010ff */
[----:B------:R-:W-:Y:S01]  /*3850*/  @P0 FMUL R22, R22, 0.25 ;  /* 0x3e80000016160820 */ /* 0x000fe20000400000 */
[----:B------:R-:W-:Y:S01]  /*3860*/  @P1 FMUL R49, R49, 0.25 ;  /* 0x3e80000031311820 */ /* 0x000fe20000400000 */
[-C--:B------:R-:W-:Y:S01]  /*3870*/  FFMA.FTZ R23, R16, R18.reuse, -0.16845393180847167969 ;  /* 0xbe2c7f3010177423 */ /* 0x080fe20000010012 */
[----:B------:R-:W-:Y:S01]  /*3880*/  FFMA.FTZ R18, R17, R18, -0.16845393180847167969 ;  /* 0xbe2c7f3011127423 */ /* 0x000fe20000010012 */
[----:B------:R-:W-:Y:S01]  /*3890*/  @!P2 FMUL R22, R22, 16777216 ;  /* 0x4b8000001616a820 */ /* 0x000fe20000400000 */
[----:B------:R-:W-:Y:S01]  /*38a0*/  @!P3 FMUL R49, R49, 16777216 ;  /* 0x4b8000003131b820 */ /* 0x000fe20000400000 */
[C---:B------:R-:W-:Y:S01]  /*38b0*/  FFMA.FTZ R23, R16.reuse, R23, 0.1716887056827545166 ;  /* 0x3e2fcf2a10177423 */ /* 0x040fe20000010017 */
[----:B------:R-:W-:Y:S01]  /*38c0*/  FFMA.FTZ R18, R17, R18, 0.1716887056827545166 ;  /* 0x3e2fcf2a11127423 */ /* 0x000fe20000010012 */
[----:B------:R-:W-:Y:S01]  /*38d0*/  BAR.SYNC.DEFER_BLOCKING 0x0 ;  /* 0x0000000000007b1d */ /* 0x000fe20000010000 */
[----:B------:R-:W-:Y:S01]  /*38e0*/  FMUL R19, R79, R22 ;  /* 0x000000164f137220 */ /* 0x000fe20000400000 */
[----:B------:R-:W-:Y:S01]  /*38f0*/  FFMA.FTZ R23, R16, R23, -0.17900948226451873779 ;  /* 0xbe374e4310177423 */ /* 0x000fe20000010017 */
[----:B------:R-:W-:Y:S01]  /*3900*/  FFMA.FTZ R18, R17, R18, -0.17900948226451873779 ;  /* 0xbe374e4311127423 */ /* 0x000fe20000010012 */
[----:B------:R-:W-:Y:S01]  /*3910*/  FMUL R22, R71, R49 ;  /* 0x0000003147167220 */ /* 0x000fe20000400000 */
[----:B------:R-:W-:-:S02]  /*3920*/  IMAD.MOV.U32 R15, RZ, RZ, R45 ;  /* 0x000000ffff0f7224 */ /* 0x000fc400078e002d */
[----:B------:R-:W-:Y:S01]  /*3930*/  FFMA.FTZ R63, R16, R23, 0.20512372255325317383 ;  /* 0x3e520bf4103f7423 */ /* 0x000fe20000010017 */
[C---:B------:R-:W-:Y:S01]  /*3940*/  FFMA.FTZ R18, R17.reuse, R18, 0.20512372255325317383 ;  /* 0x3e520bf411127423 */ /* 0x040fe20000010012 */
[----:B------:R-:W-:Y:S02]  /*3950*/  IMAD.MOV.U32 R45, RZ, RZ, R46 ;  /* 0x000000ffff2d7224 */ /* 0x000fe400078e002e */
[----:B------:R-:W-:Y:S01]  /*3960*/  @P0 FMUL R36, R36, 0.25 ;  /* 0x3e80000024240820 */ /* 0x000fe20000400000 */
[----:B------:R-:W-:Y:S01]  /*3970*/  FFMA.FTZ R49, R16, R63, -0.24046532809734344482 ;  /* 0xbe763c8b10317423 */ /* 0x000fe2000001003f */
[C---:B------:R-:W-:Y:S01]  /*3980*/  FFMA.FTZ R18, R17.reuse, R18, -0.24046532809734344482 ;  /* 0xbe763c8b11127423 */ /* 0x040fe20000010012 */
[----:B------:R-:W-:Y:S02]  /*3990*/  IMAD.MOV.U32 R85, RZ, RZ, R39 ;  /* 0x000000ffff557224 */ /* 0x000fe400078e0027 */
[----:B------:R-:W-:Y:S01]  /*39a0*/  @P0 FMUL R38, R38, 0.25 ;  /* 0x3e80000026260820 */ /* 0x000fe20000400000 */
[----:B------:R-:W-:Y:S01]  /*39b0*/  FFMA.FTZ R49, R16, R49, 0.28857114911079406738 ;  /* 0x3e93bf9910317423 */ /* 0x000fe20000010031 */
[----:B------:R-:W-:Y:S01]  /*39c0*/  FFMA.FTZ R18, R17, R18, 0.28857114911079406738 ;  /* 0x3e93bf9911127423 */ /* 0x000fe20000010012 */
[----:B------:R-:W-:-:S02]  /*39d0*/  IMAD.MOV.U32 R46, RZ, RZ, R47 ;  /* 0x000000ffff2e7224 */ /* 0x000fc400078e002f */
[----:B------:R-:W-:Y:S01]  /*39e0*/  @P0 FMUL R40, R40, 0.25 ;  /* 0x3e80000028280820 */ /* 0x000fe20000400000 */
[----:B------:R-:W-:Y:S01]  /*39f0*/  FFMA.FTZ R49, R16, R49, -0.36067417263984680176 ;  /* 0xbeb8aa4910317423 */ /* 0x000fe20000010031 */
[----:B------:R-:W-:Y:S01]  /*3a00*/  FFMA.FTZ R18, R17, R18, -0.36067417263984680176 ;  /* 0xbeb8aa4911127423 */ /* 0x000fe20000010012 */
[----:B------:R-:W-:Y:S02]  /*3a10*/  IMAD.MOV.U32 R80, RZ, RZ, R52 ;  /* 0x000000ffff507224 */ /* 0x000fe400078e0034 */
[----:B------:R-:W-:Y:S01]  /*3a20*/  @P0 FMUL R56, R56, 0.25 ;  /* 0x3e80000038380820 */ /* 0x000fe20000400000 */
[----:B------:R-:W-:Y:S02]  /*3a30*/  IMAD.MOV.U32 R11, RZ, RZ, R37 ;  /* 0x000000ffff0b7224 */ /* 0x000fe400078e0025 */
[----:B------:R-:W-:Y:S01]  /*3a40*/  @P0 FMUL R31, R31, 0.25 ;  /* 0x3e8000001f1f0820 */ /* 0x000fe20000400000 */
[----:B------:R-:W-:Y:S02]  /*3a50*/  IMAD.MOV.U32 R13, RZ, RZ, R41 ;  /* 0x000000ffff0d7224 */ /* 0x000fe400078e0029 */
[----:B------:R-:W-:Y:S01]  /*3a60*/  @P0 FMUL R30, R30, 0.25 ;  /* 0x3e8000001e1e0820 */ /* 0x000fe20000400000 */
[----:B------:R-:W-:-:S02]  /*3a70*/  IMAD.MOV.U32 R83, RZ, RZ, R57 ;  /* 0x000000ffff537224 */ /* 0x000fc400078e0039 */
[----:B------:R-:W-:Y:S01]  /*3a80*/  @P0 FMUL R55, R55, 0.25 ;  /* 0x3e80000037370820 */ /* 0x000fe20000400000 */
[----:B------:R-:W-:Y:S02]  /*3a90*/  IMAD.MOV.U32 R52, RZ, RZ, R65 ;  /* 0x000000ffff347224 */ /* 0x000fe400078e0041 */
[----:B------:R-:W-:Y:S01]  /*3aa0*/  @P0 FMUL R54, R54, 0.25 ;  /* 0x3e80000036360820 */ /* 0x000fe20000400000 */
        /* <DEDUP_REMOVED lines=10> */
[----:B------:R-:W-:Y:S01]  /*3b50*/  FFMA.FTZ R49, R16, R49, 0.48089820146560668945 ;  /* 0x3ef6384a10317423 */ /* 0x000fe20000010031 */
[----:B------:R-:W-:Y:S01]  /*3b60*/  FFMA.FTZ R18, R17, R18, 0.48089820146560668945 ;  /* 0x3ef6384a11127423 */ /* 0x000fe20000010012 */
        /* <DEDUP_REMOVED lines=27> */
[----:B------:R-:W-:Y:S01]  /*3d20*/  @!P2 FMUL R36, R36, 16777216 ;  /* 0x4b8000002424a820 */ /* 0x000fe20000400000 */
        /* <DEDUP_REMOVED lines=17> */
[----:B------:R-:W-:Y:S01]  /*3e40*/  ISETP.GE.U32.AND P1, PT, R66, 0x7f800000, PT ;  /* 0x7f8000004200780c */ /* 0x000fe20003f26070 */
[C---:B------:R-:W-:Y:S01]  /*3e50*/  FFMA.FTZ R49, R16.reuse, R49, -0.72134751081466674805 ;  /* 0xbf38aa3b10317423 */ /* 0x040fe20000010031 */
[----:B------:R-:W-:Y:S01]  /*3e60*/  ISETP.GE.U32.AND P2, PT, R59, 0x7f800000, PT ;  /* 0x7f8000003b00780c */ /* 0x000fe20003f46070 */
[----:B------:R-:W-:Y:S01]  /*3e70*/  FFMA.FTZ R18, R17, R18, -0.72134751081466674805 ;  /* 0xbf38aa3b11127423 */ /* 0x000fe20000010012 */
[----:B------:R-:W-:Y:S01]  /*3e80*/  STSM.16.M88.4 [R3], R4 ;  /* 0x0000000403007844 */ /* 0x000fe20000000200 */
[C---:B------:R-:W-:Y:S01]  /*3e90*/  FMUL R49, R16.reuse, R49 ;  /* 0x0000003110317220 */ /* 0x040fe20000400000 */
[----:B------:R-:W-:Y:S01]  /*3ea0*/  @!P3 FMUL R69, R69, 16777216 ;  /* 0x4b8000004545b820 */ /* 0x000fe20000400000 */
[----:B------:R-:W-:Y:S01]  /*3eb0*/  FMUL R18, R17, R18 ;  /* 0x0000001211127220 */ /* 0x000fe20000400000 */
[----:B------:R-:W-:Y:S01]  /*3ec0*/  @!P3 FMUL R11, R11, 16777216 ;  /* 0x4b8000000b0bb820 */ /* 0x000fe20000400000 */
[----:B------:R-:W-:Y:S01]  /*3ed0*/  FMUL R49, R16, R49 ;  /* 0x0000003110317220 */ /* 0x000fe20000400000 */
[----:B------:R-:W-:Y:S01]  /*3ee0*/  FMUL R37, R79, R40 ;  /* 0x000000284f257220 */ /* 0x000fe20000400000 */
[----:B------:R-:W-:Y:S01]  /*3ef0*/  @!P3 FMUL R14, R14, 16777216 ;  /* 0x4b8000000e0eb820 */ /* 0x000fe20000400000 */
[----:B------:R-:W-:Y:S01]  /*3f00*/  FMUL R18, R17, R18 ;  /* 0x0000001211127220 */ /* 0x000fe20000400000 */
[----:B------:R-:W-:Y:S01]  /*3f10*/  FMUL R40, R79, R55 ;  /* 0x000000374f287220 */ /* 0x000fe20000400000 */
[----:B------:R-:W-:Y:S01]  /*3f20*/  @!P3 FMUL R48, R48, 16777216 ;  /* 0x4b8000003030b820 */ /* 0x000fe20000400000 */
[C---:B------:R-:W-:Y:S01]  /*3f30*/  FMUL R55, R71.reuse, R69 ;  /* 0x0000004547377220 */ /* 0x040fe20000400000 */
[C---:B------:R-:W-:Y:S01]  /*3f40*/  FMUL R69, R71.reuse, R11 ;  /* 0x0000000b47457220 */ /* 0x040fe20000400000 */
[----:B------:R-:W-:Y:S01]  /*3f50*/  FFMA.FTZ R49, R16, 1.4426950216293334961, R49 ;  /* 0x3fb8aa3b10317823 */ /* 0x000fe20000010031 */
[----:B------:R-:W-:Y:S01]  /*3f60*/  FMUL R62, R71, R14 ;  /* 0x0000000e473e7220 */ /* 0x000fe20000400000 */
[----:B------:R-:W-:Y:S01]  /*3f70*/  FFMA.FTZ R18, R17, 1.4426950216293334961, R18 ;  /* 0x3fb8aa3b11127823 */ /* 0x000fe20000010012 */
[----:B------:R-:W-:-:S02]  /*3f80*/  @P1 IMAD.MOV.U32 R11, RZ, RZ, 0x7f800000 ;  /* 0x7f800000ff0b1424 */ /* 0x000fc400078e00ff */
[----:B------:R-:W-:Y:S01]  /*3f90*/  FMUL R23, R71, R48 ;  /* 0x0000003047177220 */ /* 0x000fe20000400000 */
[----:B------:R-:W-:Y:S02]  /*3fa0*/  @P2 IMAD.MOV.U32 R14, RZ, RZ, 0x7f800000 ;  /* 0x7f800000ff0e2424 */ /* 0x000fe400078e00ff */
[----:B------:R-:W-:Y:S01]  /*3fb0*/  FADD R48, R70, R49 ;  /* 0x0000003146307221 */ /* 0x000fe20000000000 */
[----:B------:R-:W-:Y:S01]  /*3fc0*/  FADD R49, R67, R18 ;  /* 0x0000001243317221 */ /* 0x000fe20000000000 */
[----:B------:R-:W-:Y:S01]  /*3fd0*/  @P1 FFMA.FTZ R48, R66, R11, +INF ;  /* 0x7f80000042301423 */ /* 0x000fe2000001000b */
[C---:B------:R-:W-:Y:S01]  /*3fe0*/  FSETP.NEU.AND P1, PT, R59.reuse, RZ, PT ;  /* 0x000000ff3b00720b */ /* 0x040fe20003f2d000 */
[----:B------:R-:W-:Y:S01]  /*3ff0*/  @P2 FFMA.FTZ R49, R59, R14, +INF ;  /* 0x7f8000003b312423 */ /* 0x000fe2000001000e */
[----:B------:R-:W-:Y:S01]  /*4000*/  LOP3.LUT R59, R0, 0x1ff, RZ, 0xc0, !PT ;  /* 0x000001ff003b7812 */ /* 0x000fe200078ec0ff */
[----:B------:R-:W-:Y:S01]  /*4010*/  @!P3 FMUL R58, R58, 16777216 ;  /* 0x4b8000003a3ab820 */ /* 0x000fe20000400000 */
[----:B------:R-:W-:Y:S01]  /*4020*/  @!P3 FMUL R64, R64, 16777216 ;  /* 0x4b8000004040b820 */ /* 0x000fe20000400000 */
[----:B------:R-:W-:Y:S01]  /*4030*/  @!P3 FMUL R68, R68, 16777216 ;  /* 0x4b8000004444b820 */ /* 0x000fe20000400000 */
[----:B------:R-:W-:Y:S01]  /*4040*/  LEA R59, R59, UR4, 0x4 ;  /* 0x000000043b3b7c11 */ /* 0x000fe2000f8e20ff */
[----:B------:R-:W-:Y:S01]  /*4050*/  BAR.SYNC.DEFER_BLOCKING 0x0 ;  /* 0x0000000000007b1d */ /* 0x000fe20000010000 */
[----:B------:R-:W-:Y:S01]  /*4060*/  FMUL R39, R79, R56 ;  /* 0x000000384f277220 */ /* 0x000fe20000400000 */
[----:B------:R-:W-:Y:S01]  /*4070*/  @!P3 FMUL R77, R77, 16777216 ;  /* 0x4b8000004d4db820 */ /* 0x000fe20000400000 */
[----:B------:R-:W-:Y:S01]  /*4080*/  @!P3 FMUL R13, R13, 16777216 ;  /* 0x4b8000000d0db820 */ /* 0x000fe20000400000 */
[----:B------:R-:W-:Y:S01]  /*4090*/  @!P3 FMUL R12, R12, 16777216 ;  /* 0x4b8000000c0cb820 */ /* 0x000fe20000400000 */
[----:B------:R-:W-:Y:S01]  /*40a0*/  FMUL R56, R79, R42 ;  /* 0x0000002a4f387220 */ /* 0x000fe20000400000 */
[----:B------:R-:W-:Y:S01]  /*40b0*/  @!P3 FMUL R44, R44, 16777216 ;  /* 0x4b8000002c2cb820 */ /* 0x000fe20000400000 */
        /* <DEDUP_REMOVED lines=16> */
[----:B------:R-:W-:Y:S01]  /*41c0*/  FMUL R42, R71, R58 ;  /* 0x0000003a472a7220 */ /* 0x000fe20000400000 */
[----:B------:R-:W0:Y:S01]  /*41d0*/  LDS.128 R4, [R59] ;  /* 0x000000003b047984 */ /* 0x000e220000000c00 */
[C---:B------:R-:W-:Y:S01]  /*41e0*/  FMUL R41, R79.reuse, R54 ;  /* 0x000000364f297220 */ /* 0x040fe20000400000 */
[----:B------:R-:W-:Y:S01]  /*41f0*/  FMUL R51, R79, R45 ;  /* 0x0000002d4f337220 */ /* 0x000fe20000400000 */
[----:B------:R-:W-:Y:S01]  /*4200*/  @!P3 FMUL R20, R20, 16777216 ;  /* 0x4b8000001414b820 */ /* 0x000fe20000400000 */
[C---:B------:R-:W-:Y:S01]  /*4210*/  FMUL R53, R71.reuse, R64 ;  /* 0x0000004047357220 */ /* 0x040fe20000400000 */
[----:B------:R-:W-:Y:S01]  /*4220*/  FMUL R58, R71, R68 ;  /* 0x00000044473a7220 */ /* 0x000fe20000400000 */
[----:B------:R-:W-:Y:S01]  /*4230*/  FMUL R54, R79, R43 ;  /* 0x0000002b4f367220 */ /* 0x000fe20000400000 */
[C---:B------:R-:W-:Y:S01]  /*4240*/  FMUL R45, R71.reuse, R77 ;  /* 0x0000004d472d7220 */ /* 0x040fe20000400000 */
[C---:B------:R-:W-:Y:S01]  /*4250*/  FMUL R64, R71.reuse, R13 ;  /* 0x0000000d47407220 */ /* 0x040fe20000400000 */
[C---:B------:R-:W-:Y:S01]  /*4260*/  FMUL R68, R71.reuse, R12 ;  /* 0x0000000c47447220 */ /* 0x040fe20000400000 */
[C---:B------:R-:W-:Y:S01]  /*4270*/  FMUL R43, R71.reuse, R44 ;  /* 0x0000002c472b7220 */ /* 0x040fe20000400000 */
[C---:B------:R-:W-:Y:S01]  /*4280*/  FMUL R77, R71.reuse, R10 ;  /* 0x0000000a474d7220 */ /* 0x040fe20000400000 */
        /* <DEDUP_REMOVED lines=16> */
[----:B------:R-:W-:Y:S01]  /*4390*/  FMUL R71, R71, R20 ;  /* 0x0000001447477220 */ /* 0x000fe20000400000 */
[----:B------:R-:W-:Y:S01]  /*43a0*/  F2FP.BF16.F32.PACK_AB R18, R26, R19 ;  /* 0x000000131a12723e */ /* 0x000fe200000010ff */
[----:B------:R-:W-:Y:S01]  /*43b0*/  FMUL R57, R79, R85 ;  /* 0x000000554f397220 */ /* 0x000fe20000400000 */
[----:B------:R-:W-:Y:S01]  /*43c0*/  F2FP.BF16.F32.PACK_AB R17, R25, R10 ;  /* 0x0000000a1911723e */ /* 0x000fe200000010ff */
[C---:B------:R-:W-:Y:S01]  /*43d0*/  FMUL R65, R79.reuse, R84 ;  /* 0x000000544f417220 */ /* 0x040fe20000400000 */
[----:B------:R-:W-:Y:S01]  /*43e0*/  F2FP.BF16.F32.PACK_AB R16, R24, R71 ;  /* 0x000000471810723e */ /* 0x000fe200000010ff */
[----:B------:R-:W-:Y:S01]  /*43f0*/  FMUL R50, R79, R50 ;  /* 0x000000324f327220 */ /* 0x000fe20000400000 */
[----:B------:R-:W-:Y:S01]  /*4400*/  F2FP.BF16.F32.PACK_AB R19, R27, R78 ;  /* 0x0000004e1b13723e */ /* 0x000fe200000010ff */
[----:B------:R-:W-:Y:S01]  /*4410*/  BAR.SYNC.DEFER_BLOCKING 0x0 ;  /* 0x0000000000007b1d */ /* 0x000fe20000010000 */
[----:B------:R-:W-:Y:S01]  /*4420*/  F2FP.BF16.F32.PACK_AB R12, R12, R9 ;  /* 0x000000090c0c723e */ /* 0x000fe200000010ff */
[----:B------:R-:W-:Y:S01]  /*4430*/  FMUL R46, R79, R46 ;  /* 0x0000002e4f2e7220 */ /* 0x000fe20000400000 */
[----:B------:R-:W-:Y:S01]  /*4440*/  F2FP.BF16.F32.PACK_AB R13, R13, R8 ;  /* 0x000000080d0d723e */ /* 0x000fe200000010ff */
[----:B------:R-:W-:Y:S01]  /*4450*/  FMUL R31, R79, R31 ;  /* 0x0000001f4f1f7220 */ /* 0x000fe20000400000 */
[----:B------:R-:W-:Y:S01]  /*4460*/  F2FP.BF16.F32.PACK_AB R14, R73, R74 ;  /* 0x0000004a490e723e */ /* 0x000fe200000010ff */
[C---:B------:R-:W-:Y:S01]  /*4470*/  FMUL R30, R79.reuse, R30 ;  /* 0x0000001e4f1e7220 */ /* 0x040fe20000400000 */
[----:B------:R-:W-:Y:S01]  /*4480*/  F2FP.BF16.F32.PACK_AB R15, R72, R75 ;  /* 0x0000004b480f723e */ /* 0x000fe200000010ff */
[C---:B------:R-:W-:Y:S01]  /*4490*/  FMUL R36, R79.reuse, R36 ;  /* 0x000000244f247220 */ /* 0x040fe20000400000 */
[----:B------:R-:W-:Y:S01]  /*44a0*/  F2FP.BF16.F32.PACK_AB R24, R68, R77 ;  /* 0x0000004d4418723e */ /* 0x000fe200000010ff */
[----:B------:R-:W-:Y:S01]  /*44b0*/  FMUL R38, R79, R38 ;  /* 0x000000264f267220 */ /* 0x000fe20000400000 */
[----:B------:R-:W-:Y:S01]  /*44c0*/  F2FP.BF16.F32.PACK_AB R25, R64, R69 ;  /* 0x000000454019723e */ /* 0x000fe200000010ff */
[----:B------:R-:W1:Y:S01]  /*44d0*/  LDCU.64 UR4, c[0x0][0x3e0] ;  /* 0x00007c00ff0477ac */ /* 0x000e620008000a00 */
[----:B------:R-:W-:Y:S01]  /*44e0*/  F2FP.BF16.F32.PACK_AB R26, R56, R65 ;  /* 0x00000041381a723e */ /* 0x000fe200000010ff */
[----:B------:R-:W2:Y:S01]  /*44f0*/  S2UR UR6, SR_CgaCtaId ;  /* 0x00000000000679c3 */ /* 0x000ea20000008800 */
[----:B------:R-:W-:-:S02]  /*4500*/  F2FP.BF16.F32.PACK_AB R27, R54, R57 ;  /* 0x00000039361b723e */ /* 0x000fc400000010ff */
[----:B------:R-:W-:Y:S02]  /*4510*/  F2FP.BF16.F32.PACK_AB R20, R23, R62 ;  /* 0x0000003e1714723e */ /* 0x000fe400000010ff */
[----:B------:R-:W-:Y:S02]  /*4520*/  F2FP.BF16.F32.PACK_AB R21, R22, R63 ;  /* 0x0000003f1615723e */ /* 0x000fe400000010ff */
[----:B------:R-:W-:Y:S01]  /*4530*/  F2FP.BF16.F32.PACK_AB R22, R50, R51 ;  /* 0x000000333216723e */ /* 0x000fe200000010ff */
[----:B------:R-:W3:Y:S01]  /*4540*/  LDC.64 R56, c[0x0][0x398] ;  /* 0x0000e600ff387b82 */ /* 0x000ee20000000a00 */
[----:B------:R-:W-:Y:S01]  /*4550*/  F2FP.BF16.F32.PACK_AB R23, R47, R46 ;  /* 0x0000002e2f17723e */ /* 0x000fe200000010ff */
[----:B------:R-:W-:Y:S01]  /*4560*/  STSM.16.M88.4 [R3], R16 ;  /* 0x0000001003007844 */ /* 0x000fe20000000200 */
[----:B------:R-:W-:Y:S02]  /*4570*/  F2FP.BF16.F32.PACK_AB R28, R82, R61 ;  /* 0x0000003d521c723e */ /* 0x000fe400000010ff */
[----:B------:R-:W-:-:S03]  /*4580*/  F2FP.BF16.F32.PACK_AB R29, R83, R60 ;  /* 0x0000003c531d723e */ /* 0x000fc600000010ff */
[----:B------:R-:W-:Y:S01]  /*4590*/  BAR.SYNC.DEFER_BLOCKING 0x0 ;  /* 0x0000000000007b1d */ /* 0x000fe20000010000 */
[----:B------:R-:W-:Y:S01]  /*45a0*/  F2FP.BF16.F32.PACK_AB R30, R30, R41 ;  /* 0x000000291e1e723e */ /* 0x000fe200000010ff */
[----:B-1----:R-:W-:Y:S01]  /*45b0*/  UIMAD UR4, UR7, UR4, URZ ;  /* 0x00000004070472a4 */ /* 0x002fe2000f8e02ff */
[----:B------:R-:W-:Y:S01]  /*45c0*/  F2FP.BF16.F32.PACK_AB R31, R31, R40 ;  /* 0x000000281f1f723e */ /* 0x000fe200000010ff */
[----:B------:R-:W-:Y:S01]  /*45d0*/  IMAD R46, R97, UR5, RZ ;  /* 0x00000005612e7c24 */ /* 0x000fe2000f8e02ff */
[----:B------:R-:W-:-:S03]  /*45e0*/  F2FP.BF16.F32.PACK_AB R54, R33, R34 ;  /* 0x000000222136723e */ /* 0x000fc600000010ff */
[----:B------:R-:W1:Y:S01]  /*45f0*/  LDC R47, c[0x0][0x3e8] ;  /* 0x0000fa00ff2f7b82 */ /* 0x000e620000000800 */
[----:B------:R-:W-:Y:S01]  /*4600*/  USHF.L.U32 UR5, UR4, 0x1, URZ ;  /* 0x0000000104057899 */ /* 0x000fe200080006ff */
[C---:B------:R-:W-:Y:S01]  /*4610*/  IMAD.SHL.U32 R41, R46.reuse, 0x2, RZ ;  /* 0x000000022e297824 */ /* 0x040fe200078e00ff */
[----:B0-----:R-:W-:Y:S01]  /*4620*/  PRMT R50, R7, 0x7632, R50 ;  /* 0x0000763207327816 */ /* 0x001fe20000000032 */
[----:B------:R-:W-:Y:S01]  /*4630*/  IMAD.HI R46, R46, 0x2, RZ ;  /* 0x000000022e2e7827 */ /* 0x000fe200078e02ff */
[----:B------:R-:W-:Y:S02]  /*4640*/  FSETP.NEU.AND P0, PT, R66, RZ, PT ;  /* 0x000000ff4200720b */ /* 0x000fe40003f0d000 */
[----:B------:R-:W-:Y:S02]  /*4650*/  FSEL R49, R49, -INF , P1 ;  /* 0xff80000031317808 */ /* 0x000fe40000800000 */
[----:B------:R-:W-:Y:S02]  /*4660*/  FSEL R48, R48, -INF , P0 ;  /* 0xff80000030307808 */ /* 0x000fe40000000000 */
[----:B------:R-:W-:Y:S01]  /*4670*/  LOP3.LUT P0, RZ, R0, 0x100, RZ, 0xc0, !PT ;  /* 0x0000010000ff7812 */ /* 0x000fe2000780c0ff */
[----:B------:R-:W-:Y:S01]  /*4680*/  FFMA R49, R49, 0.69314718246459960938, R88 ;  /* 0x3f31721831317823 */ /* 0x000fe20000000058 */
[----:B---3--:R-:W-:Y:S01]  /*4690*/  IADD3 R40, P2, P3, R41, UR5, R56 ;  /* 0x0000000529287c10 */ /* 0x008fe2000fb5e038 */
[----:B------:R-:W-:Y:S01]  /*46a0*/  UIMAD.WIDE UR4, UR4, 0x2, URZ ;  /* 0x00000002040478a5 */ /* 0x000fe2000f8e02ff */
[----:B------:R-:W-:Y:S01]  /*46b0*/  FFMA R48, R48, 0.69314718246459960938, R89 ;  /* 0x3f31721830307823 */ /* 0x000fe20000000059 */
[----:B------:R-:W0:Y:S01]  /*46c0*/  LDS.128 R8, [R59] ;  /* 0x000000003b087984 */ /* 0x000e220000000c00 */
[----:B------:R-:W-:Y:S01]  /*46d0*/  BAR.SYNC.DEFER_BLOCKING 0x0 ;  /* 0x0000000000007b1d */ /* 0x000fe20000010000 */
[----:B-1----:R-:W-:-:S07]  /*46e0*/  IMAD R41, R96, R47, RZ ;  /* 0x0000002f60297224 */ /* 0x002fce00078e02ff */
[----:B------:R-:W1:Y:S01]  /*46f0*/  LDCU UR4, c[0x0][0x3ec] ;  /* 0x00007d80ff0477ac */ /* 0x000e620008000800 */
[----:B------:R-:W-:Y:S01]  /*4700*/  STSM.16.M88.4 [R3], R12 ;  /* 0x0000000c03007844 */ /* 0x000fe20000000200 */
[----:B-1----:R-:W-:Y:S01]  /*4710*/  UIMAD UR4, UR7, UR4, URZ ;  /* 0x00000004070472a4 */ /* 0x002fe2000f8e02ff */
[----:B------:R-:W-:Y:S03]  /*4720*/  BAR.SYNC.DEFER_BLOCKING 0x0 ;  /* 0x0000000000007b1d */ /* 0x000fe60000010000 */
[----:B------:R-:W-:-:S03]  /*4730*/  USHF.L.U32 UR7, UR4, 0x2, URZ ;  /* 0x0000000204077899 */ /* 0x000fc600080006ff */
[----:B------:R-:W1:Y:S02]  /*4740*/  LDS.128 R12, [R59] ;  /* 0x000000003b0c7984 */ /* 0x000e640000000c00 */
[----:B------:R-:W-:Y:S06]  /*4750*/  BAR.SYNC.DEFER_BLOCKING 0x0 ;  /* 0x0000000000007b1d */ /* 0x000fec0000010000 */
[----:B------:R-:W-:Y:S02]  /*4760*/  STSM.16.M88.4 [R3], R24 ;  /* 0x0000001803007844 */ /* 0x000fe40000000200 */
[----:B------:R-:W-:Y:S06]  /*4770*/  BAR.SYNC.DEFER_BLOCKING 0x0 ;  /* 0x0000000000007b1d */ /* 0x000fec0000010000 */
[----:B------:R-:W3:Y:S02]  /*4780*/  LDS.128 R16, [R59] ;  /* 0x000000003b107984 */ /* 0x000ee40000000c00 */
[----:B------:R-:W-:Y:S06]  /*4790*/  BAR.SYNC.DEFER_BLOCKING 0x0 ;  /* 0x0000000000007b1d */ /* 0x000fec0000010000 */
[----:B------:R4:W-:Y:S02]  /*47a0*/  STSM.16.M88.4 [R3], R20 ;  /* 0x0000001403007844 */ /* 0x0009e40000000200 */
[----:B------:R-:W-:Y:S01]  /*47b0*/  BAR.SYNC.DEFER_BLOCKING 0x0 ;  /* 0x0000000000007b1d */ /* 0x000fe20000010000 */
[----:B----4-:R-:W-:-:S02]  /*47c0*/  F2FP.BF16.F32.PACK_AB R22, R38, R39 ;  /* 0x000000272616723e */ /* 0x010fc400000010ff */
[----:B------:R-:W-:Y:S02]  /*47d0*/  F2FP.BF16.F32.PACK_AB R23, R36, R37 ;  /* 0x000000252417723e */ /* 0x000fe400000010ff */
[----:B------:R-:W-:Y:S02]  /*47e0*/  F2FP.BF16.F32.PACK_AB R20, R53, R58 ;  /* 0x0000003a3514723e */ /* 0x000fe400000010ff */
[----:B------:R-:W-:Y:S02]  /*47f0*/  F2FP.BF16.F32.PACK_AB R21, R52, R55 ;  /* 0x000000373415723e */ /* 0x000fe400000010ff */
[----:B------:R-:W-:Y:S02]  /*4800*/  F2FP.BF16.F32.PACK_AB R52, R43, R44 ;  /* 0x0000002c2b34723e */ /* 0x000fe400000010ff */
[----:B------:R-:W-:Y:S01]  /*4810*/  F2FP.BF16.F32.PACK_AB R53, R42, R45 ;  /* 0x0000002d2a35723e */ /* 0x000fe200000010ff */
[----:B------:R-:W4:Y:S01]  /*4820*/  LDS.128 R24, [R59] ;  /* 0x000000003b187984 */ /* 0x000f220000000c00 */
[----:B------:R-:W-:Y:S01]  /*4830*/  F2FP.BF16.F32.PACK_AB R55, R32, R35 ;  /* 0x000000232037723e */ /* 0x000fe200000010ff */
[----:B------:R-:W-:Y:S06]  /*4840*/  BAR.SYNC.DEFER_BLOCKING 0x0 ;  /* 0x0000000000007b1d */ /* 0x000fec0000010000 */
[----:B------:R5:W-:Y:S02]  /*4850*/  STSM.16.M88.4 [R3], R28 ;  /* 0x0000001c03007844 */ /* 0x000be40000000200 */
[----:B------:R-:W-:Y:S01]  /*4860*/  BAR.SYNC.DEFER_BLOCKING 0x0 ;  /* 0x0000000000007b1d */ /* 0x000fe20000010000 */
[----:B-----5:R-:W-:Y:S01]  /*4870*/  IMAD R29, R47, 0x2, R41 ;  /* 0x000000022f1d7824 */ /* 0x020fe200078e0229 */
[----:B------:R-:W-:-:S04]  /*4880*/  IADD3.X R28, PT, PT, R46, UR5, R57, P2, P3 ;  /* 0x000000052e1c7c10 */ /* 0x000fc800097e6439 */
[----:B------:R-:W-:Y:S01]  /*4890*/  UMOV UR5, 0x400 ;  /* 0x0000040000057882 */ /* 0x000fe20000000000 */
[-C--:B------:R-:W-:Y:S01]  /*48a0*/  LEA R30, P2, R41, R40.reuse, 0x1 ;  /* 0x00000028291e7211 */ /* 0x080fe200078408ff */
[----:B------:R-:W-:Y:S01]  /*48b0*/  IMAD R43, R47, 0x2, R29 ;  /* 0x000000022f2b7824 */ /* 0x000fe200078e021d */
[----:B------:R-:W-:Y:S01]  /*48c0*/  LEA R32, P3, R29, R40, 0x1 ;  /* 0x000000281d207211 */ /* 0x000fe200078608ff */
[----:B--2---:R-:W-:Y:S01]  /*48d0*/  ULEA UR6, UR6, UR5, 0x18 ;  /* 0x0000000506067291 */ /* 0x004fe2000f8ec0ff */
[----:B------:R-:W-:Y:S01]  /*48e0*/  LEA.HI.X.SX32 R31, R41, R28, 0x1, P2 ;  /* 0x0000001c291f7211 */ /* 0x000fe200010f0eff */
[----:B------:R-:W-:Y:S01]  /*48f0*/  UIMAD.WIDE UR4, UR4, 0x4, URZ ;  /* 0x00000004040478a5 */ /* 0x000fe2000f8e02ff */
[----:B------:R-:W-:Y:S02]  /*4900*/  LEA R41, R47, R43, 0x1 ;  /* 0x0000002b2f297211 */ /* 0x000fe400078e08ff */
[----:B------:R-:W-:Y:S01]  /*4910*/  LEA R34, P4, R43, R40, 0x1 ;  /* 0x000000282b227211 */ /* 0x000fe200078808ff */
[----:B------:R-:W2:Y:S01]  /*4920*/  LDS.128 R36, [R59] ;  /* 0x000000003b247984 */ /* 0x000ea20000000c00 */
[----:B------:R-:W-:Y:S01]  /*4930*/  LEA.HI.X.SX32 R33, R29, R28, 0x1, P3 ;  /* 0x0000001c1d217211 */ /* 0x000fe200018f0eff */
[----:B------:R-:W-:Y:S01]  /*4940*/  IMAD R29, R47, 0x2, R41 ;  /* 0x000000022f1d7824 */ /* 0x000fe200078e0229 */
[----:B------:R-:W-:Y:S01]  /*4950*/  BAR.SYNC.DEFER_BLOCKING 0x0 ;  /* 0x0000000000007b1d */ /* 0x000fe20000010000 */
[----:B------:R-:W-:-:S02]  /*4960*/  LEA R42, P2, R41, R40, 0x1 ;  /* 0x00000028292a7211 */ /* 0x000fc400078408ff */
[-C--:B------:R-:W-:Y:S02]  /*4970*/  LEA.HI.X.SX32 R35, R43, R28.reuse, 0x1, P4 ;  /* 0x0000001c2b237211 */ /* 0x080fe400020f0eff */
[----:B------:R-:W-:Y:S02]  /*4980*/  LEA.HI.X.SX32 R43, R41, R28, 0x1, P2 ;  /* 0x0000001c292b7211 */ /* 0x000fe400010f0eff */
[C---:B------:R-:W-:Y:S02]  /*4990*/  LEA R44, P2, R29.reuse, R40, 0x1 ;  /* 0x000000281d2c7211 */ /* 0x040fe400078408ff */
[----:B------:R-:W-:Y:S02]  /*49a0*/  PRMT R46, R6, 0x7632, R46 ;  /* 0x00007632062e7816 */ /* 0x000fe4000000002e */
[----:B------:R-:W-:Y:S01]  /*49b0*/  LEA.HI.X.SX32 R45, R29, R28, 0x1, P2 ;  /* 0x0000001c1d2d7211 */ /* 0x000fe200010f0eff */
[----:B------:R-:W-:Y:S01]  /*49c0*/  STSM.16.M88.4 [R3], R20 ;  /* 0x0000001403007844 */ /* 0x000fe20000000200 */
[----:B------:R-:W-:Y:S06]  /*49d0*/  BAR.SYNC.DEFER_BLOCKING 0x0 ;  /* 0x0000000000007b1d */ /* 0x000fec0000010000 */
[----:B------:R-:W5:Y:S02]  /*49e0*/  LDS.128 R20, [R59] ;  /* 0x000000003b147984 */ /* 0x000f640000000c00 */
[----:B------:R-:W-:Y:S06]  /*49f0*/  BAR.SYNC.DEFER_BLOCKING 0x0 ;  /* 0x0000000000007b1d */ /* 0x000fec0000010000 */
[----:B------:R0:W-:Y:S02]  /*4a00*/  STSM.16.M88.4 [R3], R52 ;  /* 0x0000003403007844 */ /* 0x0001e40000000200 */
[----:B------:R-:W-:Y:S01]  /*4a10*/  BAR.SYNC.DEFER_BLOCKING 0x0 ;  /* 0x0000000000007b1d */ /* 0x000fe20000010000 */
[----:B0-----:R-:W-:-:S04]  /*4a20*/  IMAD R3, R47, 0x2, R29 ;  /* 0x000000022f037824 */ /* 0x001fc800078e021d */
[----:B------:R-:W-:Y:S01]  /*4a30*/  IMAD R29, R47, 0x2, R3 ;  /* 0x000000022f1d7824 */ /* 0x000fe200078e0203 */
[----:B------:R0:W-:Y:S04]  /*4a40*/  STG.E.U16 desc[UR8][R30.64], R4 ;  /* 0x000000041e007986 */ /* 0x0001e8000c101508 */
[----:B------:R1:W-:Y:S04]  /*4a50*/  STG.E.U16 desc[UR8][R32.64], R5 ;  /* 0x0000000520007986 */ /* 0x0003e8000c101508 */
[----:B------:R2:W-:Y:S01]  /*4a60*/  STG.E.U16 desc[UR8][R34.64], R6 ;  /* 0x0000000622007986 */ /* 0x0005e2000c101508 */
[----:B0-----:R-:W-:-:S03]  /*4a70*/  PRMT R31, R4, 0x7632, R31 ;  /* 0x00007632041f7816 */ /* 0x001fc6000000001f */
[----:B------:R0:W-:Y:S01]  /*4a80*/  STG.E.U16 desc[UR8][R42.64], R7 ;  /* 0x000000072a007986 */ /* 0x0001e2000c101508 */
[-C--:B------:R-:W-:Y:S01]  /*4a90*/  LEA R4, P2, R3, R40.reuse, 0x1 ;  /* 0x0000002803047211 */ /* 0x080fe200078408ff */
[----:B-1----:R-:W-:Y:S01]  /*4aa0*/  IMAD R33, R47, 0x2, R29 ;  /* 0x000000022f217824 */ /* 0x002fe200078e021d */
[----:B------:R-:W-:Y:S01]  /*4ab0*/  LEA R30, P3, R29, R40, 0x1 ;  /* 0x000000281d1e7211 */ /* 0x000fe200078608ff */
[----:B------:R1:W-:Y:S01]  /*4ac0*/  STG.E.U16 desc[UR8][R44.64], R31 ;  /* 0x0000001f2c007986 */ /* 0x0003e2000c101508 */
[----:B--2---:R-:W-:Y:S02]  /*4ad0*/  PRMT R35, R5, 0x7632, R35 ;  /* 0x0000763205237816 */ /* 0x004fe40000000023 */
[----:B------:R-:W-:Y:S01]  /*4ae0*/  LEA.HI.X.SX32 R5, R3, R28, 0x1, P2 ;  /* 0x0000001c03057211 */ /* 0x000fe200010f0eff */
[----:B------:R-:W-:Y:S01]  /*4af0*/  IMAD R3, R47, 0x2, R33 ;  /* 0x000000022f037824 */ /* 0x000fe200078e0221 */
[C---:B------:R-:W-:Y:S02]  /*4b00*/  LEA R32, P2, R33.reuse, R40, 0x1 ;  /* 0x0000002821207211 */ /* 0x040fe400078408ff */
[----:B0-----:R-:W-:Y:S01]  /*4b10*/  PRMT R42, R8, 0x7632, R42 ;  /* 0x00007632082a7816 */ /* 0x001fe2000000002a */
[----:B------:R0:W-:Y:S01]  /*4b20*/  STG.E.U16 desc[UR8][R4.64], R35 ;  /* 0x0000002304007986 */ /* 0x0001e2000c101508 */
[----:B------:R-:W-:-:S02]  /*4b30*/  LEA.HI.X.SX32 R33, R33, R28, 0x1, P2 ;  /* 0x0000001c21217211 */ /* 0x000fc400010f0eff */
[----:B-1----:R-:W-:Y:S01]  /*4b40*/  LEA.HI.X.SX32 R31, R29, R28, 0x1, P3 ;  /* 0x0000001c1d1f7211 */ /* 0x002fe200018f0eff */
[----:B------:R-:W-:Y:S01]  /*4b50*/  IMAD R29, R47, 0x2, R3 ;  /* 0x000000022f1d7824 */ /* 0x000fe200078e0203 */
[----:B------:R-:W-:Y:S02]  /*4b60*/  LEA R6, P2, R3, R40, 0x1 ;  /* 0x0000002803067211 */ /* 0x000fe400078408ff */
[----:B------:R-:W-:Y:S01]  /*4b70*/  PRMT R44, R9, 0x7632, R44 ;  /* 0x00007632092c7816 */ /* 0x000fe2000000002c */
[----:B------:R-:W-:Y:S01]  /*4b80*/  IMAD R41, R47, 0x2, R29 ;  /* 0x000000022f297824 */ /* 0x000fe200078e021d */
[----:B------:R-:W-:Y:S01]  /*4b90*/  LEA.HI.X.SX32 R7, R3, R28, 0x1, P2 ;  /* 0x0000001c03077211 */ /* 0x000fe200010f0eff */
[----:B------:R1:W-:Y:S01]  /*4ba0*/  STG.E.U16 desc[UR8][R30.64], R46 ;  /* 0x0000002e1e007986 */ /* 0x0003e2000c101508 */
[----:B------:R-:W-:Y:S02]  /*4bb0*/  LEA R34, P3, R29, R40, 0x1 ;  /* 0x000000281d227211 */ /* 0x000fe400078608ff */
[----:B------:R-:W-:Y:S01]  /*4bc0*/  LEA R3, R47, R41, 0x1 ;  /* 0x000000292f037211 */ /* 0x000fe200078e08ff */
[----:B------:R2:W-:Y:S01]  /*4bd0*/  STG.E.U16 desc[UR8][R32.64], R50 ;  /* 0x0000003220007986 */ /* 0x0005e2000c101508 */
[----:B0-----:R-:W-:-:S02]  /*4be0*/  LEA.HI.X.SX32 R35, R29, R28, 0x1, P3 ;  /* 0x0000001c1d237211 */ /* 0x001fc400018f0eff */
[----:B------:R-:W-:Y:S01]  /*4bf0*/  LEA R4, P2, R41, R40, 0x1 ;  /* 0x0000002829047211 */ /* 0x000fe200078408ff */
[----:B------:R-:W-:Y:S01]  /*4c00*/  IMAD R29, R47, 0x2, R3 ;  /* 0x000000022f1d7824 */ /* 0x000fe200078e0203 */
[----:B------:R0:W-:Y:S02]  /*4c10*/  STG.E.U16 desc[UR8][R6.64], R8 ;  /* 0x0000000806007986 */ /* 0x0001e4000c101508 */
[----:B------:R-:W-:Y:S01]  /*4c20*/  LEA.HI.X.SX32 R5, R41, R28, 0x1, P2 ;  /* 0x0000001c29057211 */ /* 0x000fe200010f0eff */
[----:B------:R-:W-:Y:S01]  /*4c30*/  IMAD R41, R47, 0x2, R29 ;  /* 0x000000022f297824 */ /* 0x000fe200078e021d */
[----:B-1----:R-:W-:Y:S01]  /*4c40*/  LEA R30, P2, R3, R40, 0x1 ;  /* 0x00000028031e7211 */ /* 0x002fe200078408ff */
[----:B------:R1:W-:Y:S01]  /*4c50*/  STG.E.U16 desc[UR8][R34.64], R9 ;  /* 0x0000000922007986 */ /* 0x0003e2000c101508 */
[----:B------:R-:W-:Y:S01]  /*4c60*/  PRMT R46, R10, 0x7632, R46 ;  /* 0x000076320a2e7816 */ /* 0x000fe2000000002e */
[----:B------:R-:W-:Y:S01]  /*4c70*/  IMAD R43, R47, 0x2, R41 ;  /* 0x000000022f2b7824 */ /* 0x000fe200078e0229 */
[----:B------:R-:W-:Y:S01]  /*4c80*/  LEA.HI.X.SX32 R31, R3, R28, 0x1, P2 ;  /* 0x0000001c031f7211 */ /* 0x000fe200010f0eff */
[----:B------:R3:W-:Y:S02]  /*4c90*/  STG.E.U16 desc[UR8][R4.64], R10 ;  /* 0x0000000a04007986 */ /* 0x0007e4000c101508 */
[----:B--2---:R-:W-:Y:S01]  /*4ca0*/  IMAD R33, R47, 0x2, R43 ;  /* 0x000000022f217824 */ /* 0x004fe200078e022b */
[-C--:B0-----:R-:W-:Y:S01]  /*4cb0*/  LEA R6, P2, R29, R40.reuse, 0x1 ;  /* 0x000000281d067211 */ /* 0x081fe200078408ff */
[----:B------:R0:W-:Y:S01]  /*4cc0*/  STG.E.U16 desc[UR8][R30.64], R11 ;  /* 0x0000000b1e007986 */ /* 0x0001e2000c101508 */
[----:B------:R-:W-:Y:S01]  /*4cd0*/  LEA R8, P3, R43, R40, 0x1 ;  /* 0x000000282b087211 */ /* 0x000fe200078608ff */
[----:B------:R-:W-:Y:S01]  /*4ce0*/  IMAD R3, R47, 0x2, R33 ;  /* 0x000000022f037824 */ /* 0x000fe200078e0221 */
[----:B------:R-:W-:-:S02]  /*4cf0*/  LEA.HI.X.SX32 R7, R29, R28, 0x1, P2 ;  /* 0x0000001c1d077211 */ /* 0x000fc400010f0eff */
[----:B-1----:R-:W-:Y:S01]  /*4d00*/  LEA.HI.X.SX32 R9, R43, R28, 0x1, P3 ;  /* 0x0000001c2b097211 */ /* 0x002fe200018f0eff */
[----:B------:R-:W-:Y:S01]  /*4d10*/  IMAD R29, R47, 0x2, R3 ;  /* 0x000000022f1d7824 */ /* 0x000fe200078e0203 */
[----:B------:R-:W-:Y:S01]  /*4d20*/  PRMT R34, R11, 0x7632, R34 ;  /* 0x000076320b227816 */ /* 0x000fe20000000022 */
[----:B------:R1:W-:Y:S01]  /*4d30*/  STG.E.U16 desc[UR8][R6.64], R42 ;  /* 0x0000002a06007986 */ /* 0x0003e2000c101508 */
[----:B---3--:R-:W-:Y:S01]  /*4d40*/  LEA R4, P2, R41, R40, 0x1 ;  /* 0x0000002829047211 */ /* 0x008fe200078408ff */
[----:B------:R-:W-:-:S03]  /*4d50*/  IMAD R35, R47, 0x2, R29 ;  /* 0x000000022f237824 */ /* 0x000fc600078e021d */
[----:B------:R-:W-:Y:S02]  /*4d60*/  LEA.HI.X.SX32 R5, R41, R28, 0x1, P2 ;  /* 0x0000001c29057211 */ /* 0x000fe400010f0eff */
[----:B------:R-:W-:Y:S02]  /*4d70*/  LEA R41, R47, R35, 0x1 ;  /* 0x000000232f297211 */ /* 0x000fe400078e08ff */
[-C--:B------:R-:W-:Y:S01]  /*4d80*/  LEA R32, P2, R33, R40.reuse, 0x1 ;  /* 0x0000002821207211 */ /* 0x080fe200078408ff */
[----:B------:R2:W-:Y:S01]  /*4d90*/  STG.E.U16 desc[UR8][R4.64], R44 ;  /* 0x0000002c04007986 */ /* 0x0005e2000c101508 */
[----:B0-----:R-:W-:Y:S01]  /*4da0*/  LEA R30, P3, R35, R40, 0x1 ;  /* 0x00000028231e7211 */ /* 0x001fe200078608ff */
[----:B------:R-:W-:Y:S01]  /*4db0*/  IMAD R43, R47, 0x2, R41 ;  /* 0x000000022f2b7824 */ /* 0x000fe200078e0229 */
[----:B------:R-:W-:Y:S01]  /*4dc0*/  LEA.HI.X.SX32 R33, R33, R28, 0x1, P2 ;  /* 0x0000001c21217211 */ /* 0x000fe200010f0eff */
[----:B------:R0:W-:Y:S01]  /*4dd0*/  STG.E.U16 desc[UR8][R8.64], R46 ;  /* 0x0000002e08007986 */ /* 0x0001e2000c101508 */
[----:B------:R-:W-:Y:S01]  /*4de0*/  LEA R10, P2, R3, R40, 0x1 ;  /* 0x00000028030a7211 */ /* 0x000fe200078408ff */
[----:B------:R-:W-:Y:S01]  /*4df0*/  IMAD R45, R47, 0x2, R43 ;  /* 0x000000022f2d7824 */ /* 0x000fe200078e022b */
[-C--:B------:R-:W-:Y:S01]  /*4e00*/  LEA.HI.X.SX32 R31, R35, R28.reuse, 0x1, P3 ;  /* 0x0000001c231f7211 */ /* 0x080fe200018f0eff */
[----:B------:R3:W-:Y:S01]  /*4e10*/  STG.E.U16 desc[UR8][R32.64], R34 ;  /* 0x0000002220007986 */ /* 0x0007e2000c101508 */
[----:B------:R-:W-:Y:S01]  /*4e20*/  LEA.HI.X.SX32 R11, R3, R28, 0x1, P2 ;  /* 0x0000001c030b7211 */ /* 0x000fe200010f0eff */
[----:B------:R-:W-:Y:S01]  /*4e30*/  IMAD R51, R47, 0x2, R45 ;  /* 0x000000022f337824 */ /* 0x000fe200078e022d */
[----:B-1----:R-:W-:-:S03]  /*4e40*/  LEA R6, P2, R29, R40, 0x1 ;  /* 0x000000281d067211 */ /* 0x002fc600078408ff */
[----:B------:R-:W-:Y:S01]  /*4e50*/  IMAD R3, R47, 0x2, R51 ;  /* 0x000000022f037824 */ /* 0x000fe200078e0233 */
[----:B------:R-:W-:Y:S01]  /*4e60*/  LEA.HI.X.SX32 R7, R29, R28, 0x1, P2 ;  /* 0x0000001c1d077211 */ /* 0x000fe200010f0eff */
[----:B------:R1:W-:Y:S01]  /*4e70*/  STG.E.U16 desc[UR8][R10.64], R12 ;  /* 0x0000000c0a007986 */ /* 0x0003e2000c101508 */
[----:B--2---:R-:W-:Y:S01]  /*4e80*/  LEA R4, P2, R41, R40, 0x1 ;  /* 0x0000002829047211 */ /* 0x004fe200078408ff */
[----:B------:R-:W-:Y:S02]  /*4e90*/  IMAD R29, R47, 0x2, R3 ;  /* 0x000000022f1d7824 */ /* 0x000fe400078e0203 */
[----:B------:R2:W-:Y:S01]  /*4ea0*/  STG.E.U16 desc[UR8][R6.64], R13 ;  /* 0x0000000d06007986 */ /* 0x0005e2000c101508 */
[----:B------:R-:W-:Y:S01]  /*4eb0*/  LEA.HI.X.SX32 R5, R41, R28, 0x1, P2 ;  /* 0x0000001c29057211 */ /* 0x000fe200010f0eff */
[----:B------:R-:W-:Y:S01]  /*4ec0*/  IMAD R35, R47, 0x2, R29 ;  /* 0x000000022f237824 */ /* 0x000fe200078e021d */
[----:B0-----:R-:W-:Y:S01]  /*4ed0*/  LEA R8, P2, R43, R40, 0x1 ;  /* 0x000000282b087211 */ /* 0x001fe200078408ff */
[----:B------:R0:W-:Y:S01]  /*4ee0*/  STG.E.U16 desc[UR8][R30.64], R14 ;  /* 0x0000000e1e007986 */ /* 0x0001e2000c101508 */
[----:B---3--:R-:W-:Y:S01]  /*4ef0*/  PRMT R32, R14, 0x7632, R32 ;  /* 0x000076320e207816 */ /* 0x008fe20000000020 */
[----:B------:R-:W-:Y:S01]  /*4f00*/  IMAD R53, R47, 0x2, R35 ;  /* 0x000000022f357824 */ /* 0x000fe200078e0223 */
[----:B------:R-:W-:Y:S01]  /*4f10*/  LEA.HI.X.SX32 R9, R43, R28, 0x1, P2 ;  /* 0x0000001c2b097211 */ /* 0x000fe200010f0eff */
[----:B------:R3:W-:Y:S01]  /*4f20*/  STG.E.U16 desc[UR8][R4.64], R15 ;  /* 0x0000000f04007986 */ /* 0x0007e2000c101508 */
[----:B-1----:R-:W-:-:S02]  /*4f30*/  PRMT R11, R12, 0x7632, R11 ;  /* 0x000076320c0b7816 */ /* 0x002fc4000000000b */
[----:B------:R-:W-:Y:S02]  /*4f40*/  LEA R33, R47, R53, 0x1 ;  /* 0x000000352f217211 */ /* 0x000fe400078e08ff */
[-C--:B--2---:R-:W-:Y:S01]  /*4f50*/  LEA R6, P2, R45, R40.reuse, 0x1 ;  /* 0x000000282d067211 */ /* 0x084fe200078408ff */
[----:B------:R1:W-:Y:S01]  /*4f60*/  STG.E.U16 desc[UR8][R8.64], R11 ;  /* 0x0000000b08007986 */ /* 0x0003e2000c101508 */
[----:B------:R-:W-:Y:S01]  /*4f70*/  LEA R10, P3, R51, R40, 0x1 ;  /* 0x00000028330a7211 */ /* 0x000fe200078608ff */
[----:B------:R-:W-:Y:S01]  /*4f80*/  IMAD R55, R47, 0x2, R33 ;  /* 0x000000022f377824 */ /* 0x000fe200078e0221 */
[----:B------:R-:W-:Y:S02]  /*4f90*/  LEA.HI.X.SX32 R7, R45, R28, 0x1, P2 ;  /* 0x0000001c2d077211 */ /* 0x000fe400010f0eff */
[----:B------:R-:W-:Y:S01]  /*4fa0*/  LEA R12, P2, R3, R40, 0x1 ;  /* 0x00000028030c7211 */ /* 0x000fe200078408ff */
[----:B------:R-:W-:Y:S01]  /*4fb0*/  IMAD R43, R47, 0x2, R55 ;  /* 0x000000022f2b7824 */ /* 0x000fe200078e0237 */
[----:B0-----:R-:W-:-:S02]  /*4fc0*/  PRMT R31, R13, 0x7632, R31 ;  /* 0x000076320d1f7816 */ /* 0x001fc4000000001f */
[----:B------:R-:W-:Y:S01]  /*4fd0*/  LEA.HI.X.SX32 R13, R3, R28, 0x1, P2 ;  /* 0x0000001c030d7211 */ /* 0x000fe200010f0eff */
[----:B------:R-:W-:Y:S01]  /*4fe0*/  IMAD R57, R47, 0x2, R43 ;  /* 0x000000022f397824 */ /* 0x000fe200078e022b */
[----:B---3--:R-:W-:Y:S01]  /*4ff0*/  LEA R4, P2, R29, R40, 0x1 ;  /* 0x000000281d047211 */ /* 0x008fe200078408ff */
[----:B------:R0:W-:Y:S01]  /*5000*/  STG.E.U16 desc[UR8][R6.64], R31 ;  /* 0x0000001f06007986 */ /* 0x0001e2000c101508 */
[-C--:B-1----:R-:W-:Y:S01]  /*5010*/  LEA.HI.X.SX32 R11, R51, R28.reuse, 0x1, P3 ;  /* 0x0000001c330b7211 */ /* 0x082fe200018f0eff */
[----:B------:R-:W-:Y:S01]  /*5020*/  IMAD R45, R47, 0x2, R57 ;  /* 0x000000022f2d7824 */ /* 0x000fe200078e0239 */
[----:B------:R-:W-:Y:S02]  /*5030*/  LEA.HI.X.SX32 R5, R29, R28, 0x1, P2 ;  /* 0x0000001c1d057211 */ /* 0x000fe400010f0eff */
[-C--:B------:R-:W-:Y:S01]  /*5040*/  LEA R8, P2, R35, R40.reuse, 0x1 ;  /* 0x0000002823087211 */ /* 0x080fe200078408ff */
[----:B------:R-:W-:Y:S01]  /*5050*/  IMAD R51, R47, 0x2, R45 ;  /* 0x000000022f337824 */ /* 0x000fe200078e022d */
[----:B------:R-:W-:Y:S01]  /*5060*/  LEA R14, P3, R53, R40, 0x1 ;  /* 0x00000028350e7211 */ /* 0x000fe200078608ff */
[----:B------:R1:W-:Y:S01]  /*5070*/  STG.E.U16 desc[UR8][R10.64], R32 ;  /* 0x000000200a007986 */ /* 0x0003e2000c101508 */
[----:B------:R-:W-:Y:S01]  /*5080*/  LEA.HI.X.SX32 R9, R35, R28, 0x1, P2 ;  /* 0x0000001c23097211 */ /* 0x000fe200010f0eff */
[----:B------:R-:W-:Y:S01]  /*5090*/  IMAD R61, R47, 0x2, R51 ;  /* 0x000000022f3d7824 */ /* 0x000fe200078e0233 */
[----:B------:R-:W-:-:S02]  /*50a0*/  PRMT R34, R15, 0x7632, R34 ;  /* 0x000076320f227816 */ /* 0x000fc40000000022 */
[----:B------:R-:W-:Y:S01]  /*50b0*/  LEA.HI.X.SX32 R15, R53, R28, 0x1, P3 ;  /* 0x0000001c350f7211 */ /* 0x000fe200018f0eff */
[----:B------:R-:W-:Y:S01]  /*50c0*/  IMAD R63, R47, 0x2, R61 ;  /* 0x000000022f3f7824 */ /* 0x000fe200078e023d */
[----:B------:R-:W-:Y:S01]  /*50d0*/  LEA R30, P2, R33, R40, 0x1 ;  /* 0x00000028211e7211 */ /* 0x000fe200078408ff */
[----:B------:R2:W-:Y:S01]  /*50e0*/  STG.E.U16 desc[UR8][R12.64], R34 ;  /* 0x000000220c007986 */ /* 0x0005e2000c101508 */
[----:B------:R-:W-:Y:S02]  /*50f0*/  PRMT R3, R17, 0x7632, R3 ;  /* 0x0000763211037816 */ /* 0x000fe40000000003 */
[----:B------:R-:W-:Y:S01]  /*5100*/  LEA R65, R47, R63, 0x1 ;  /* 0x0000003f2f417211 */ /* 0x000fe200078e08ff */
[----:B------:R3:W-:Y:S01]  /*5110*/  STG.E.U16 desc[UR8][R4.64], R16 ;  /* 0x0000001004007986 */ /* 0x0007e2000c101508 */
[----:B0-----:R-:W-:Y:S02]  /*5120*/  LEA.HI.X.SX32 R31, R33, R28, 0x1, P2 ;  /* 0x0000001c211f7211 */ /* 0x001fe400010f0eff */
[----:B-1----:R-:W-:Y:S01]  /*5130*/  LEA R10, P4, R51, R40, 0x1 ;  /* 0x00000028330a7211 */ /* 0x002fe200078808ff */
[----:B------:R-:W-:Y:S01]  /*5140*/  IMAD R35, R47, 0x2, R65 ;  /* 0x000000022f237824 */ /* 0x000fe200078e0241 */
[----:B------:R0:W-:Y:S01]  /*5150*/  STG.E.U16 desc[UR8][R8.64], R17 ;  /* 0x0000001108007986 */ /* 0x0001e2000c101508 */
[----:B------:R-:W-:-:S02]  /*5160*/  PRMT R29, R18, 0x7632, R29 ;  /* 0x00007632121d7816 */ /* 0x000fc4000000001d */
[----:B------:R-:W-:Y:S01]  /*5170*/  IMAD R53, R47, 0x2, R35 ;  /* 0x000000022f357824 */ /* 0x000fe200078e0223 */
[----:B--2---:R-:W-:Y:S01]  /*5180*/  LEA R12, P2, R55, R40, 0x1 ;  /* 0x00000028370c7211 */ /* 0x004fe200078408ff */
[----:B------:R-:W-:Y:S01]  /*5190*/  STG.E.U16 desc[UR8][R14.64], R18 ;  /* 0x000000120e007986 */ /* 0x000fe2000c101508 */
[-C--:B------:R-:W-:Y:S01]  /*51a0*/  LEA.HI.X.SX32 R11, R51, R28.reuse, 0x1, P4 ;  /* 0x0000001c330b7211 */ /* 0x080fe200020f0eff */
[----:B------:R-:W-:Y:S01]  /*51b0*/  IMAD R67, R47, 0x2, R53 ;  /* 0x000000022f437824 */ /* 0x000fe200078e0235 */
[----:B------:R-:W-:Y:S01]  /*51c0*/  LEA.HI.X.SX32 R13, R55, R28, 0x1, P2 ;  /* 0x0000001c370d7211 */ /* 0x000fe200010f0eff */
[----:B------:R-:W-:Y:S01]  /*51d0*/  STG.E.U16 desc[UR8][R30.64], R19 ;  /* 0x000000131e007986 */ /* 0x000fe2000c101508 */
[----:B---3--:R-:W-:Y:S01]  /*51e0*/  PRMT R5, R16, 0x7632, R5 ;  /* 0x0000763210057816 */ /* 0x008fe20000000005 */
[----:B------:R-:W-:Y:S01]  /*51f0*/  IMAD R69, R47, 0x2, R67 ;  /* 0x000000022f457824 */ /* 0x000fe200078e0243 */
[-C--:B------:R-:W-:Y:S02]  /*5200*/  LEA R4, P2, R43, R40.reuse, 0x1 ;  /* 0x000000282b047211 */ /* 0x080fe400078408ff */
[-C--:B------:R-:W-:Y:S01]  /*5210*/  LEA R16, P4, R65, R40.reuse, 0x1 ;  /* 0x0000002841107211 */ /* 0x080fe200078808ff */
[----:B------:R-:W-:Y:S01]  /*5220*/  IMAD R71, R47, 0x2, R69 ;  /* 0x000000022f477824 */ /* 0x000fe200078e0245 */
[----:B------:R1:W-:Y:S01]  /*5230*/  STG.E.U16 desc[UR8][R12.64], R5 ;  /* 0x000000050c007986 */ /* 0x0003e2000c101508 */
[----:B0-----:R-:W-:-:S02]  /*5240*/  LEA R8, P3, R45, R40, 0x1 ;  /* 0x000000282d087211 */ /* 0x001fc400078608ff */
[----:B------:R-:W-:Y:S01]  /*5250*/  IMAD R55, R47, 0x2, R71 ;  /* 0x000000022f377824 */ /* 0x000fe200078e0247 */
[----:B------:R-:W-:Y:S02]  /*5260*/  LEA.HI.X.SX32 R17, R65, R28, 0x1, P4 ;  /* 0x0000001c41117211 */ /* 0x000fe400020f0eff */
[----:B------:R-:W-:Y:S01]  /*5270*/  LEA R32, P4, R67, R40, 0x1 ;  /* 0x0000002843207211 */ /* 0x000fe200078808ff */
[----:B------:R-:W-:Y:S01]  /*5280*/  IMAD R73, R47, 0x2, R55 ;  /* 0x000000022f497824 */ /* 0x000fe200078e0237 */
[----:B------:R-:W-:Y:S02]  /*5290*/  PRMT R41, R19, 0x7632, R41 ;  /* 0x0000763213297816 */ /* 0x000fe40000000029 */
[-C--:B------:R-:W-:Y:S02]  /*52a0*/  LEA.HI.X.SX32 R33, R67, R28.reuse, 0x1, P4 ;  /* 0x0000001c43217211 */ /* 0x080fe400020f0eff */
[----:B------:R-:W-:Y:S02]  /*52b0*/  LEA R75, R47, R73, 0x1 ;  /* 0x000000492f4b7211 */ /* 0x000fe400078e08ff */
[----:B-1----:R-:W-:-:S02]  /*52c0*/  LEA.HI.X.SX32 R5, R43, R28, 0x1, P2 ;  /* 0x0000001c2b057211 */ /* 0x002fc400010f0eff */
[-C--:B------:R-:W-:Y:S01]  /*52d0*/  LEA R6, P2, R57, R40.reuse, 0x1 ;  /* 0x0000002839067211 */ /* 0x080fe200078408ff */
[----:B------:R-:W-:Y:S01]  /*52e0*/  IMAD R77, R47, 0x2, R75 ;  /* 0x000000022f4d7824 */ /* 0x000fe200078e024b */
[----:B------:R-:W-:Y:S01]  /*52f0*/  LEA R34, P4, R55, R40, 0x1 ;  /* 0x0000002837227211 */ /* 0x000fe200078808ff */
[----:B------:R-:W-:Y:S01]  /*5300*/  STG.E.U16 desc[UR8][R4.64], R3 ;  /* 0x0000000304007986 */ /* 0x000fe2000c101508 */
[----:B------:R-:W-:Y:S01]  /*5310*/  LEA.HI.X.SX32 R7, R57, R28, 0x1, P2 ;  /* 0x0000001c39077211 */ /* 0x000fe200010f0eff */
[----:B------:R-:W-:Y:S01]  /*5320*/  IMAD R57, R47, 0x2, R77 ;  /* 0x000000022f397824 */ /* 0x000fe200078e024d */
[----:B------:R-:W-:Y:S02]  /*5330*/  LEA R12, P2, R61, R40, 0x1 ;  /* 0x000000283d0c7211 */ /* 0x000fe400078408ff */
[-C--:B------:R-:W-:Y:S01]  /*5340*/  LEA.HI.X.SX32 R9, R45, R28.reuse, 0x1, P3 ;  /* 0x0000001c2d097211 */ /* 0x080fe200018f0eff */
[----:B------:R-:W-:Y:S01]  /*5350*/  IMAD R79, R47, 0x2, R57 ;  /* 0x000000022f4f7824 */ /* 0x000fe200078e0239 */
[----:B------:R-:W-:Y:S01]  /*5360*/  LEA.HI.X.SX32 R13, R61, R28, 0x1, P2 ;  /* 0x0000001c3d0d7211 */ /* 0x000fe200010f0eff */
[----:B------:R-:W-:Y:S01]  /*5370*/  STG.E.U16 desc[UR8][R6.64], R29 ;  /* 0x0000001d06007986 */ /* 0x000fe2000c101508 */
[-C--:B------:R-:W-:Y:S01]  /*5380*/  LEA R18, P2, R35, R40.reuse, 0x1 ;  /* 0x0000002823127211 */ /* 0x080fe200078408ff */
[----:B------:R-:W-:Y:S01]  /*5390*/  IMAD R65, R47, 0x2, R79 ;  /* 0x000000022f417824 */ /* 0x000fe200078e024f */
[----:B------:R-:W-:Y:S01]  /*53a0*/  LEA R14, P3, R63, R40, 0x1 ;  /* 0x000000283f0e7211 */ /* 0x000fe200078608ff */
[----:B------:R0:W-:Y:S01]  /*53b0*/  STG.E.U16 desc[UR8][R8.64], R41 ;  /* 0x0000002908007986 */ /* 0x0001e2000c101508 */
[----:B------:R-:W-:Y:S01]  /*53c0*/  LEA.HI.X.SX32 R19, R35, R28, 0x1, P2 ;  /* 0x0000001c23137211 */ /* 0x000fe200010f0eff */
[----:B------:R-:W-:Y:S01]  /*53d0*/  IMAD R81, R47, 0x2, R65 ;  /* 0x000000022f517824 */ /* 0x000fe200078e0241 */
[----:B------:R-:W-:Y:S01]  /*53e0*/  LEA R42, P2, R69, R40, 0x1 ;  /* 0x00000028452a7211 */ /* 0x000fe200078408ff */
[----:B----4-:R-:W-:Y:S01]  /*53f0*/  STG.E.U16 desc[UR8][R10.64], R24 ;  /* 0x000000180a007986 */ /* 0x010fe2000c101508 */
[----:B------:R-:W-:Y:S01]  /*5400*/  LEA.HI.X.SX32 R35, R55, R28, 0x1, P4 ;  /* 0x0000001c37237211 */ /* 0x000fe200020f0eff */
[----:B------:R-:W-:Y:S01]  /*5410*/  IMAD R83, R47, 0x2, R81 ;  /* 0x000000022f537824 */ /* 0x000fe200078e0251 */
[----:B------:R-:W-:Y:S01]  /*5420*/  LEA R54, P4, R77, R40, 0x1 ;  /* 0x000000284d367211 */ /* 0x000fe200078808ff */
[----:B------:R-:W-:Y:S01]  /*5430*/  STG.E.U16 desc[UR8][R12.64], R25 ;  /* 0x000000190c007986 */ /* 0x000fe2000c101508 */
[-C--:B------:R-:W-:Y:S01]  /*5440*/  LEA.HI.X.SX32 R43, R69, R28.reuse, 0x1, P2 ;  /* 0x0000001c452b7211 */ /* 0x080fe200010f0eff */
[----:B------:R-:W-:Y:S01]  /*5450*/  IMAD R85, R47, 0x2, R83 ;  /* 0x000000022f557824 */ /* 0x000fe200078e0253 */
[----:B------:R-:W-:-:S02]  /*5460*/  LEA.HI.X.SX32 R15, R63, R28, 0x1, P3 ;  /* 0x0000001c3f0f7211 */ /* 0x000fc400018f0eff */
[-C--:B------:R-:W-:Y:S02]  /*5470*/  LEA R50, P2, R73, R40.reuse, 0x1 ;  /* 0x0000002849327211 */ /* 0x080fe400078408ff */
[----:B------:R-:W-:Y:S01]  /*5480*/  LEA R87, R47, R85, 0x1 ;  /* 0x000000552f577211 */ /* 0x000fe200078e08ff */
[----:B------:R1:W-:Y:S01]  /*5490*/  STG.E.U16 desc[UR8][R14.64], R26 ;  /* 0x0000001a0e007986 */ /* 0x0003e2000c101508 */
[----:B------:R-:W-:Y:S02]  /*54a0*/  LEA R30, P3, R53, R40, 0x1 ;  /* 0x00000028351e7211 */ /* 0x000fe400078608ff */
[-C--:B------:R-:W-:Y:S01]  /*54b0*/  LEA.HI.X.SX32 R55, R77, R28.reuse, 0x1, P4 ;  /* 0x0000001c4d377211 */ /* 0x080fe200020f0eff */
[----:B------:R-:W-:Y:S01]  /*54c0*/  IMAD R91, R47, 0x2, R87 ;  /* 0x000000022f5b7824 */ /* 0x000fe200078e0257 */
[-C--:B------:R-:W-:Y:S01]  /*54d0*/  LEA.HI.X.SX32 R51, R73, R28.reuse, 0x1, P2 ;  /* 0x0000001c49337211 */ /* 0x080fe200010f0eff */
[----:B------:R-:W-:Y:S01]  /*54e0*/  STG.E.U16 desc[UR8][R16.64], R27 ;  /* 0x0000001b10007986 */ /* 0x000fe2000c101508 */
[----:B------:R-:W-:Y:S01]  /*54f0*/  LEA.HI.X.SX32 R31, R53, R28, 0x1, P3 ;  /* 0x0000001c351f7211 */ /* 0x000fe200018f0eff */
[----:B------:R-:W-:Y:S01]  /*5500*/  IMAD R77, R47, 0x2, R91 ;  /* 0x000000022f4d7824 */ /* 0x000fe200078e025b */
[----:B------:R-:W-:-:S02]  /*5510*/  LEA R60, P2, R57, R40, 0x1 ;  /* 0x00000028393c7211 */ /* 0x000fc400078408ff */
[-C--:B------:R-:W-:Y:S01]  /*5520*/  LEA R44, P3, R71, R40.reuse, 0x1 ;  /* 0x00000028472c7211 */ /* 0x080fe200078608ff */
[----:B------:R-:W-:Y:S01]  /*5530*/  IMAD R93, R47, 0x2, R77 ;  /* 0x000000022f5d7824 */ /* 0x000fe200078e024d */
[----:B------:R-:W-:Y:S02]  /*5540*/  LEA R64, P4, R65, R40, 0x1 ;  /* 0x0000002841407211 */ /* 0x000fe400078808ff */
[-C--:B------:R-:W-:Y:S01]  /*5550*/  LEA.HI.X.SX32 R61, R57, R28.reuse, 0x1, P2 ;  /* 0x0000001c393d7211 */ /* 0x080fe200010f0eff */
[----:B------:R-:W-:Y:S01]  /*5560*/  IMAD R57, R47, 0x2, R93 ;  /* 0x000000022f397824 */ /* 0x000fe200078e025d */
[----:B------:R-:W-:Y:S02]  /*5570*/  LEA.HI.X.SX32 R45, R71, R28, 0x1, P3 ;  /* 0x0000001c472d7211 */ /* 0x000fe400018f0eff */
[----:B------:R-:W-:Y:S01]  /*5580*/  LEA R52, P3, R75, R40, 0x1 ;  /* 0x000000284b347211 */ /* 0x000fe200078608ff */
[----:B------:R-:W-:Y:S01]  /*5590*/  IMAD R95, R47, 0x2, R57 ;  /* 0x000000022f5f7824 */ /* 0x000fe200078e0239 */
[----:B------:R-:W-:-:S02]  /*55a0*/  LEA.HI.X.SX32 R65, R65, R28, 0x1, P4 ;  /* 0x0000001c41417211 */ /* 0x000fc400020f0eff */
[----:B------:R-:W-:Y:S02]  /*55b0*/  LEA R70, P4, R85, R40, 0x1 ;  /* 0x0000002855467211 */ /* 0x000fe400078808ff */
[----:B------:R-:W-:Y:S02]  /*55c0*/  LEA.HI.X.SX32 R53, R75, R28, 0x1, P3 ;  /* 0x0000001c4b357211 */ /* 0x000fe400018f0eff */
[----:B------:R-:W-:Y:S02]  /*55d0*/  LEA R62, P3, R79, R40, 0x1 ;  /* 0x000000284f3e7211 */ /* 0x000fe400078608ff */
[-C--:B------:R-:W-:Y:S01]  /*55e0*/  LEA.HI.X.SX32 R71, R85, R28.reuse, 0x1, P4 ;  /* 0x0000001c55477211 */ /* 0x080fe200020f0eff */
[----:B------:R-:W-:Y:S01]  /*55f0*/  IMAD R85, R47, 0x2, R95 ;  /* 0x000000022f557824 */ /* 0x000fe200078e025f */
[----:B------:R-:W-:Y:S02]  /*5600*/  LEA.HI.X.SX32 R63, R79, R28, 0x1, P3 ;  /* 0x0000001c4f3f7211 */ /* 0x000fe400018f0eff */
[-C--:B------:R-:W-:Y:S01]  /*5610*/  LEA R68, P3, R83, R40.reuse, 0x1 ;  /* 0x0000002853447211 */ /* 0x080fe200078608ff */
[----:B------:R-:W-:Y:S01]  /*5620*/  IMAD R99, R47, 0x2, R85 ;  /* 0x000000022f637824 */ /* 0x000fe200078e0255 */
[----:B------:R-:W-:-:S02]  /*5630*/  LEA R66, P2, R81, R40, 0x1 ;  /* 0x0000002851427211 */ /* 0x000fc400078408ff */
[----:B------:R-:W-:Y:S02]  /*5640*/  LEA.HI.X.SX32 R69, R83, R28, 0x1, P3 ;  /* 0x0000001c53457211 */ /* 0x000fe400018f0eff */
[----:B------:R-:W-:Y:S02]  /*5650*/  LEA R74, P3, R91, R40, 0x1 ;  /* 0x000000285b4a7211 */ /* 0x000fe400078608ff */
[----:B------:R-:W-:Y:S02]  /*5660*/  LEA R101, R47, R99, 0x1 ;  /* 0x000000632f657211 */ /* 0x000fe400078e08ff */
[----:B------:R-:W-:Y:S02]  /*5670*/  LEA.HI.X.SX32 R75, R91, R28, 0x1, P3 ;  /* 0x0000001c5b4b7211 */ /* 0x000fe400018f0eff */
[----:B------:R-:W-:Y:S01]  /*5680*/  LEA R80, P3, R57, R40, 0x1 ;  /* 0x0000002839507211 */ /* 0x000fe200078608ff */
[----:B------:R-:W-:Y:S01]  /*5690*/  IMAD R103, R47, 0x2, R101 ;  /* 0x000000022f677824 */ /* 0x000fe200078e0265 */
[----:B------:R-:W-:-:S02]  /*56a0*/  LEA.HI.X.SX32 R67, R81, R28, 0x1, P2 ;  /* 0x0000001c51437211 */ /* 0x000fc400010f0eff */
[-C--:B------:R-:W-:Y:S02]  /*56b0*/  LEA R72, P2, R87, R40.reuse, 0x1 ;  /* 0x0000002857487211 */ /* 0x080fe400078408ff */
[----:B------:R-:W-:Y:S02]  /*56c0*/  LEA R76, P4, R77, R40, 0x1 ;  /* 0x000000284d4c7211 */ /* 0x000fe400078808ff */
[----:B------:R-:W-:Y:S01]  /*56d0*/  LEA.HI.X.SX32 R81, R57, R28, 0x1, P3 ;  /* 0x0000001c39517211 */ /* 0x000fe200018f0eff */
[----:B------:R-:W-:Y:S01]  /*56e0*/  IMAD R57, R47, 0x2, R103 ;  /* 0x000000022f397824 */ /* 0x000fe200078e0267 */
[----:B------:R-:W-:Y:S02]  /*56f0*/  LEA R86, P3, R99, R40, 0x1 ;  /* 0x0000002863567211 */ /* 0x000fe400078608ff */
[-C--:B------:R-:W-:Y:S02]  /*5700*/  LEA.HI.X.SX32 R73, R87, R28.reuse, 0x1, P2 ;  /* 0x0000001c57497211 */ /* 0x080fe400010f0eff */
[----:B------:R-:W-:-:S02]  /*5710*/  LEA.HI.X.SX32 R77, R77, R28, 0x1, P4 ;  /* 0x0000001c4d4d7211 */ /* 0x000fc400020f0eff */
[-C--:B------:R-:W-:Y:S02]  /*5720*/  LEA R78, P2, R93, R40.reuse, 0x1 ;  /* 0x000000285d4e7211 */ /* 0x080fe400078408ff */
[----:B------:R-:W-:Y:S02]  /*5730*/  LEA R82, P4, R95, R40, 0x1 ;  /* 0x000000285f527211 */ /* 0x000fe400078808ff */
[----:B------:R-:W-:Y:S02]  /*5740*/  LEA.HI.X.SX32 R87, R99, R28, 0x1, P3 ;  /* 0x0000001c63577211 */ /* 0x000fe400018f0eff */
[----:B------:R-:W-:Y:S02]  /*5750*/  LEA R92, P3, R57, R40, 0x1 ;  /* 0x00000028395c7211 */ /* 0x000fe400078608ff */
[-C--:B------:R-:W-:Y:S02]  /*5760*/  LEA.HI.X.SX32 R79, R93, R28.reuse, 0x1, P2 ;  /* 0x0000001c5d4f7211 */ /* 0x080fe400010f0eff */
[-C--:B------:R-:W-:Y:S01]  /*5770*/  LEA.HI.X.SX32 R83, R95, R28.reuse, 0x1, P4 ;  /* 0x0000001c5f537211 */ /* 0x080fe200020f0eff */
[----:B------:R-:W-:Y:S01]  /*5780*/  IMAD R95, R47, 0x2, R57 ;  /* 0x000000022f5f7824 */ /* 0x000fe200078e0239 */
[----:B------:R-:W-:-:S02]  /*5790*/  LEA.HI.X.SX32 R93, R57, R28, 0x1, P3 ;  /* 0x0000001c395d7211 */ /* 0x000fc400018f0eff */
[----:B------:R-:W2:Y:S01]  /*57a0*/  LDS.128 R56, [R59] ;  /* 0x000000003b387984 */ /* 0x000ea20000000c00 */
[----:B0-----:R-:W-:Y:S01]  /*57b0*/  PRMT R9, R24, 0x7632, R9 ;  /* 0x0000763218097816 */ /* 0x001fe20000000009 */
[----:B------:R-:W-:Y:S01]  /*57c0*/  IMAD R47, R47, 0x2, R95 ;  /* 0x000000022f2f7824 */ /* 0x000fe200078e025f */
[----:B-1----:R-:W-:Y:S02]  /*57d0*/  PRMT R15, R25, 0x7632, R15 ;  /* 0x00007632190f7816 */ /* 0x002fe4000000000f */
[----:B------:R-:W-:Y:S01]  /*57e0*/  PRMT R5, R26, 0x7632, R5 ;  /* 0x000076321a057816 */ /* 0x000fe20000000005 */
[----:B------:R-:W-:Y:S01]  /*57f0*/  STG.E.U16 desc[UR8][R18.64], R9 ;  /* 0x0000000912007986 */ /* 0x000fe2000c101508 */
[----:B------:R-:W-:Y:S02]  /*5800*/  PRMT R7, R27, 0x7632, R7 ;  /* 0x000076321b077816 */ /* 0x000fe40000000007 */
[----:B------:R-:W-:Y:S01]  /*5810*/  PRMT R3, R36, 0x7632, R3 ;  /* 0x0000763224037816 */ /* 0x000fe20000000003 */
[----:B------:R0:W-:Y:S01]  /*5820*/  STG.E.U16 desc[UR8][R30.64], R15 ;  /* 0x0000000f1e007986 */ /* 0x0001e2000c101508 */
[----:B------:R-:W-:-:S02]  /*5830*/  PRMT R4, R37, 0x7632, R4 ;  /* 0x0000763225047816 */ /* 0x000fc40000000004 */
[----:B------:R-:W-:Y:S01]  /*5840*/  PRMT R6, R39, 0x7632, R6 ;  /* 0x0000763227067816 */ /* 0x000fe20000000006 */
[----:B------:R5:W-:Y:S01]  /*5850*/  STG.E.U16 desc[UR8][R32.64], R5 ;  /* 0x0000000520007986 */ /* 0x000be2000c101508 */
[-C--:B------:R-:W-:Y:S02]  /*5860*/  LEA R90, P2, R85, R40.reuse, 0x1 ;  /* 0x00000028555a7211 */ /* 0x080fe400078408ff */
[----:B------:R-:W-:Y:S01]  /*5870*/  LEA R84, P4, R101, R40, 0x1 ;  /* 0x0000002865547211 */ /* 0x000fe200078808ff */
[----:B------:R-:W-:Y:S01]  /*5880*/  STG.E.U16 desc[UR8][R42.64], R7 ;  /* 0x000000072a007986 */ /* 0x000fe2000c101508 */
[-C--:B------:R-:W-:Y:S02]  /*5890*/  LEA.HI.X.SX32 R91, R85, R28.reuse, 0x1, P2 ;  /* 0x0000001c555b7211 */ /* 0x080fe400010f0eff */
[----:B------:R-:W-:Y:S01]  /*58a0*/  LEA.HI.X.SX32 R85, R101, R28, 0x1, P4 ;  /* 0x0000001c65557211 */ /* 0x000fe200020f0eff */
[----:B------:R-:W-:Y:S01]  /*58b0*/  STG.E.U16 desc[UR8][R44.64], R36 ;  /* 0x000000242c007986 */ /* 0x000fe2000c101508 */
[----:B0-----:R-:W-:-:S02]  /*58c0*/  PRMT R31, R38, 0x7632, R31 ;  /* 0x00007632261f7816 */ /* 0x001fc4000000001f */
[-C--:B------:R-:W-:Y:S01]  /*58d0*/  LEA R98, P2, R103, R40.reuse, 0x1 ;  /* 0x0000002867627211 */ /* 0x080fe200078408ff */
[----:B------:R0:W-:Y:S01]  /*58e0*/  STG.E.U16 desc[UR8][R34.64], R37 ;  /* 0x0000002522007986 */ /* 0x0001e2000c101508 */
[-C--:B------:R-:W-:Y:S02]  /*58f0*/  LEA R94, P4, R95, R40.reuse, 0x1 ;  /* 0x000000285f5e7211 */ /* 0x080fe400078808ff */
[----:B------:R-:W-:Y:S01]  /*5900*/  LEA R46, P5, R47, R40, 0x1 ;  /* 0x000000282f2e7211 */ /* 0x000fe200078a08ff */
[----:B------:R1:W-:Y:S01]  /*5910*/  STG.E.U16 desc[UR8][R50.64], R38 ;  /* 0x0000002632007986 */ /* 0x0003e2000c101508 */
[----:B-----5:R-:W-:Y:S02]  /*5920*/  PRMT R5, R22, 0x7632, R5 ;  /* 0x0000763216057816 */ /* 0x020fe40000000005 */
[----:B------:R-:W-:Y:S01]  /*5930*/  PRMT R40, R23, 0x7632, R40 ;  /* 0x0000763217287816 */ /* 0x000fe20000000028 */
[----:B------:R-:W-:Y:S01]  /*5940*/  STG.E.U16 desc[UR8][R52.64], R39 ;  /* 0x0000002734007986 */ /* 0x000fe2000c101508 */
[----:B------:R-:W-:-:S02]  /*5950*/  LEA.HI.X.SX32 R99, R103, R28, 0x1, P2 ;  /* 0x0000001c67637211 */ /* 0x000fc400010f0eff */
[-C--:B------:R-:W-:Y:S01]  /*5960*/  LEA.HI.X.SX32 R95, R95, R28.reuse, 0x1, P4 ;  /* 0x0000001c5f5f7211 */ /* 0x080fe200020f0eff */
[----:B------:R3:W-:Y:S01]  /*5970*/  STG.E.U16 desc[UR8][R54.64], R3 ;  /* 0x0000000336007986 */ /* 0x0007e2000c101508 */
[----:B0-----:R-:W-:Y:S02]  /*5980*/  PRMT R37, R20, 0x7632, R37 ;  /* 0x0000763214257816 */ /* 0x001fe40000000025 */
[----:B--2---:R-:W-:Y:S01]  /*5990*/  PRMT R8, R57, 0x7632, R8 ;  /* 0x0000763239087816 */ /* 0x004fe20000000008 */
[----:B------:R0:W-:Y:S01]  /*59a0*/  STG.E.U16 desc[UR8][R60.64], R4 ;  /* 0x000000043c007986 */ /* 0x0001e2000c101508 */
[----:B-1----:R-:W-:Y:S02]  /*59b0*/  PRMT R38, R21, 0x7632, R38 ;  /* 0x0000763215267816 */ /* 0x002fe40000000026 */
[----:B------:R-:W-:Y:S01]  /*59c0*/  PRMT R9, R58, 0x7632, R9 ;  /* 0x000076323a097816 */ /* 0x000fe20000000009 */
[----:B------:R-:W-:Y:S01]  /*59d0*/  STG.E.U16 desc[UR8][R62.64], R31 ;  /* 0x0000001f3e007986 */ /* 0x000fe2000c101508 */
[----:B------:R-:W-:-:S03]  /*59e0*/  LEA.HI.X.SX32 R47, R47, R28, 0x1, P5 ;  /* 0x0000001c2f2f7211 */ /* 0x000fc600028f0eff */
[----:B------:R1:W-:Y:S01]  /*59f0*/  STG.E.U16 desc[UR8][R64.64], R6 ;  /* 0x0000000640007986 */ /* 0x0003e2000c101508 */
[----:B---3--:R-:W-:Y:S02]  /*5a00*/  IMAD.SHL.U32 R3, R0, 0x2, RZ ;  /* 0x0000000200037824 */ /* 0x008fe400078e00ff */
[----:B------:R-:W-:Y:S01]  /*5a10*/  IMAD.HI R0, R97, 0x4, RZ ;  /* 0x0000000461007827 */ /* 0x000fe200078e02ff */
[----:B------:R-:W-:Y:S01]  /*5a20*/  STG.E.U16 desc[UR8][R66.64], R20 ;  /* 0x0000001442007986 */ /* 0x000fe2000c101508 */
[----:B0-----:R-:W-:Y:S02]  /*5a30*/  PRMT R4, R56, 0x7632, R4 ;  /* 0x0000763238047816 */ /* 0x001fe40000000004 */
[----:B------:R-:W-:Y:S01]  /*5a40*/  LOP3.LUT R3, R3, 0x3f8, RZ, 0xc0, !PT ;  /* 0x000003f803037812 */ /* 0x000fe200078ec0ff */
[----:B------:R-:W-:Y:S04]  /*5a50*/  STG.E.U16 desc[UR8][R68.64], R21 ;  /* 0x0000001544007986 */ /* 0x000fe8000c101508 */
[----:B------:R-:W-:Y:S01]  /*5a60*/  STG.E.U16 desc[UR8][R70.64], R22 ;  /* 0x0000001646007986 */ /* 0x000fe2000c101508 */
[----:B-1----:R-:W0:Y:S03]  /*5a70*/  LDC.64 R6, c[0x0][0x3a0] ;  /* 0x0000e800ff067b82 */ /* 0x002e260000000a00 */
[----:B------:R1:W-:Y:S04]  /*5a80*/  STG.E.U16 desc[UR8][R72.64], R23 ;  /* 0x0000001748007986 */ /* 0x0003e8000c101508 */
[----:B------:R-:W-:Y:S04]  /*5a90*/  STG.E.U16 desc[UR8][R74.64], R37 ;  /* 0x000000254a007986 */ /* 0x000fe8000c101508 */
[----:B------:R-:W-:Y:S04]  /*5aa0*/  STG.E.U16 desc[UR8][R76.64], R38 ;  /* 0x000000264c007986 */ /* 0x000fe8000c101508 */
[----:B------:R2:W-:Y:S01]  /*5ab0*/  STG.E.U16 desc[UR8][R78.64], R5 ;  /* 0x000000054e007986 */ /* 0x0005e2000c101508 */
[----:B-1----:R-:W-:-:S03]  /*5ac0*/  PRMT R23, R59, 0x7632, R23 ;  /* 0x000076323b177816 */ /* 0x002fc60000000017 */
[----:B------:R-:W-:Y:S04]  /*5ad0*/  STG.E.U16 desc[UR8][R80.64], R40 ;  /* 0x0000002850007986 */ /* 0x000fe8000c101508 */
[----:B------:R-:W-:Y:S04]  /*5ae0*/  STG.E.U16 desc[UR8][R82.64], R56 ;  /* 0x0000003852007986 */ /* 0x000fe8000c101508 */
[----:B------:R-:W-:Y:S01]  /*5af0*/  STG.E.U16 desc[UR8][R90.64], R57 ;  /* 0x000000395a007986 */ /* 0x000fe2000c101508 */
[----:B--2---:R-:W-:-:S03]  /*5b00*/  IMAD.SHL.U32 R5, R97, 0x4, RZ ;  /* 0x0000000461057824 */ /* 0x004fc600078e00ff */
[----:B------:R-:W-:Y:S04]  /*5b10*/  STG.E.U16 desc[UR8][R86.64], R58 ;  /* 0x0000003a56007986 */ /* 0x000fe8000c101508 */
[----:B------:R-:W-:Y:S04]  /*5b20*/  STG.E.U16 desc[UR8][R84.64], R59 ;  /* 0x0000003b54007986 */ /* 0x000fe8000c101508 */
[----:B------:R0:W-:Y:S04]  /*5b30*/  STG.E.U16 desc[UR8][R98.64], R4 ;  /* 0x0000000462007986 */ /* 0x0001e8000c101508 */
[----:B------:R1:W-:Y:S04]  /*5b40*/  STG.E.U16 desc[UR8][R92.64], R8 ;  /* 0x000000085c007986 */ /* 0x0003e8000c101508 */
[----:B------:R1:W-:Y:S04]  /*5b50*/  STG.E.U16 desc[UR8][R94.64], R9 ;  /* 0x000000095e007986 */ /* 0x0003e8000c101508 */
[----:B------:R1:W-:Y:S01]  /*5b60*/  STG.E.U16 desc[UR8][R46.64], R23 ;  /* 0x000000172e007986 */ /* 0x0003e2000c101508 */
[----:B------:R-:W-:Y:S01]  /*5b70*/  BAR.SYNC.DEFER_BLOCKING 0x0 ;  /* 0x0000000000007b1d */ /* 0x000fe20000010000 */
[----:B0-----:R-:W-:-:S04]  /*5b80*/  IADD3 R4, P1, P2, R5, UR7, R6 ;  /* 0x0000000705047c10 */ /* 0x001fc8000fa3e006 */
[----:B------:R-:W-:Y:S01]  /*5b90*/  IADD3.X R5, PT, PT, R0, UR5, R7, P1, P2 ;  /* 0x0000000500057c10 */ /* 0x000fe20008fe4407 */
[----:B------:R1:W-:Y:S02]  /*5ba0*/  STS.64 [R3+UR6], R48 ;  /* 0x0000003003007988 */ /* 0x0003e40008000a06 */
[----:B------:R-:W-:Y:S06]  /*5bb0*/  BAR.SYNC.DEFER_BLOCKING 0x0 ;  /* 0x0000000000007b1d */ /* 0x000fec0000010000 */
[----:B------:R-:W-:Y:S05]  /*5bc0*/  @P0 EXIT ;  /* 0x000000000000094d */ /* 0x000fea0003800000 */
[----:B-1----:R-:W0:Y:S04]  /*5bd0*/  LDS R3, [R2] ;  /* 0x0000000002037984 */ /* 0x002e280000000800 */
[----:B0-----:R-:W-:Y:S01]  /*5be0*/  STG.E desc[UR8][R4.64], R3 ;  /* 0x0000000304007986 */ /* 0x001fe2000c101908 */
[----:B------:R-:W-:Y:S05]  /*5bf0*/  EXIT ;  /* 0x000000000000794d */ /* 0x000fea0003800000 */
.L_x_2:
[----:B------:R-:W-:-:S00]  /*5c00*/  BRA `(.L_x_2) ;  /* 0xfffffffc00fc7947 */ /* 0x000fc0000383ffff */
[----:B------:R-:W-:-:S00]  /*5c10*/  NOP ;  /* 0x0000000000007918 */ /* 0x000fc00000000000 */
        /* <DEDUP_REMOVED lines=14> */
.L_x_3:


//--------------------- .nv.global.init           --------------------------
	.section	.nv.global.init,"aw",@progbits
.nv.global.init:
	.type		_$_str,@object
	.size		_$_str,(.L_0 - _$_str)
_$_str:
        /*0000*/ 	.byte	0x5f, 0x5f, 0x43, 0x55, 0x44, 0x41, 0x5f, 0x46, 0x54, 0x5a, 0x00
.L_0:


//--------------------- .nv.shared.attn_fwd       --------------------------
	.section	.nv.shared.attn_fwd,"aw",@nobits
	.sectionflags	@""
	.align	16
	.zero		1024


//--------------------- .nv.shared.reserved.0     --------------------------
	.section	.nv.shared.reserved.0,"aw",@nobits
	.weak		__nv_reservedSMEM_offset_0_alias
	.size		__nv_reservedSMEM_offset_0_alias, 0, 64
	.other		__nv_reservedSMEM_offset_0_alias,@"STO_CUDA_RESERVED_SHARED STV_DEFAULT"
__nv_reservedSMEM_offset_0_alias:
	.zero		0
	.zero		64


//--------------------- .nv.constant0.attn_fwd    --------------------------
	.section	.nv.constant0.attn_fwd,"a",@progbits
	.sectionflags	@""
	.align	4
.nv.constant0.attn_fwd:
	.zero		1032


//--------------------- SYMBOLS --------------------------

	.type		.nv.reservedSmem.offset0,@object
	.size		.nv.reservedSmem.offset0,0x4
	.type		.nv.reservedSmem.cap,@object
	.size		.nv.reservedSmem.cap,0x4
